	.target	sm_100a

	.elftype	@"ET_EXEC"


//--------------------- .note.nv.tkinfo           --------------------------
	.section	.note.nv.tkinfo,"",@"SHT_NOTE"
	.sectionflags	@"SHF_NOTE_NV_TKINFO"
	.tkinfo
        /*0018*/ 	.word	0x00000002
        /*0030*/ 	.string	""
        /*0030*/ 	.string	"ptxas"
        /*0030*/ 	.string	"Cuda compilation tools, release 13.0, V13.0.88"
        /*0030*/ 	.string	"Build cuda_13.0.r13.0/compiler.36424714_0"
        /*0030*/ 	.string	"-arch sm_100a -m 64 "



//--------------------- .note.nv.cuinfo           --------------------------
	.section	.note.nv.cuinfo,"",@"SHT_NOTE"
	.sectionflags	@"SHF_NOTE_NV_CUINFO"
        /*0018*/ 	.short	0x0002
        /*001a*/ 	.short	0x0064
        /*001c*/ 	.short	0x0082
	.zero		2


//--------------------- .nv.info                  --------------------------
	.section	.nv.info,"",@"SHT_CUDA_INFO"
	.align	4


	//----- nvinfo : EIATTR_REGCOUNT
	.align		4
        /*0000*/ 	.byte	0x04, 0x2f
        /*0002*/ 	.short	(.L_19 - .L_18)
	.align		4
.L_18:
        /*0004*/ 	.word	index@(_ZN7cutlass13device_kernelINS_4gemm6kernel13GemmUniversalIN4cute5tupleIJiiiiEEENS1_10collective13CollectiveMmaINS1_35MainloopSm100TmaUmmaWarpSpecializedILi34ELi2ELi4ENS5_IJNS4_1CILi8EEENSA_ILi1EEESC_EEEEENS5_IJNSA_ILi64EEENSA_ILi128EEENSA_ILi32EEEEEENS_12float_e5m2_tENS5_IJlSC_lEEESJ_SK_NS4_8TiledMMAINS4_8MMA_AtomIJNS4_10MMA_TraitsINS4_19SM100_MMA_F8F6F4_SSEJSJ_SJ_fSF_SG_NS4_17integral_constantINS4_4UMMA5MajorELSR_0EEESS_NSP_INSQ_7ScaleInELST_0EEESU_EEEEEENS4_6LayoutINS5_IJSC_SC_SC_EEENS5_IJNSA_ILi0EEESZ_SZ_EEEEENS5_IJNS4_10UnderscoreES12_S12_EEEEENS4_13SM90_TMA_LOADENS4_14ComposedLayoutINS4_7SwizzleILi1ELi4ELi3EEENS4_18smem_ptr_flag_bitsILi8EEENSX_INS5_IJSB_SH_EEENS5_IJSH_SC_EEEEEEEvNS4_8identityENS4_23SM90_TMA_LOAD_MULTICASTES1E_vS1F_EENS_8epilogue10collective18CollectiveEpilogueINS1I_23Sm100TmaWarpSpecializedILi2ELi2ELi32ELb0ELb0EEEJSI_NS5_IJNSX_ISF_SC_EES1N_EEESJ_SK_SJ_SK_NS1I_6fusion15FusionCallbacksIS1M_NS1P_17LinearCombinationISJ_fSJ_fLNS_15FloatRoundStyleE2EEESI_S1O_JEEENS4_5SM1004TMEM4LOAD26SM100_TMEM_LOAD_16dp32b32xES15_NS16_INS17_ILi2ELi4ELi3EEES1A_NSX_INS5_IJSB_SF_EEENS5_IJSF_SC_EEEEEEENS4_39AutoVectorizingCopyWithAssumedAlignmentILi128EEENS4_14SM90_TMA_STOREES23_S25_S25_EEEvvEEEEvNT_6ParamsE)
        /*0008*/ 	.word	0x00000072


	//----- nvinfo : EIATTR_FRAME_SIZE
	.align		4
.L_19:
        /*000c*/ 	.byte	0x04, 0x11
        /*000e*/ 	.short	(.L_21 - .L_20)
	.align		4
.L_20:
        /*0010*/ 	.word	index@($__internal_2_$__cuda_sm10x_tcgen05_guardrail_trap_unallocated_columns_being_dealloced)
        /*0014*/ 	.word	0x00000000


	//----- nvinfo : EIATTR_FRAME_SIZE
	.align		4
.L_21:
        /*0018*/ 	.byte	0x04, 0x11
        /*001a*/ 	.short	(.L_23 - .L_22)
	.align		4
.L_22:
        /*001c*/ 	.word	index@($__internal_1_$__cuda_sm10x_tcgen05_guardrail_trap_phase_invalid_during_alloc)
        /*0020*/ 	.word	0x00000000


	//----- nvinfo : EIATTR_FRAME_SIZE
	.align		4
.L_23:
        /*0024*/ 	.byte	0x04, 0x11
        /*0026*/ 	.short	(.L_25 - .L_24)
	.align		4
.L_24:
        /*0028*/ 	.word	index@($__internal_0_$__cuda_sm10x_tcgen05_guardrail_trap_col_being_dealloced_not_returned_by_alloc)
        /*002c*/ 	.word	0x00000000


	//----- nvinfo : EIATTR_FRAME_SIZE
	.align		4
.L_25:
        /*0030*/ 	.byte	0x04, 0x11
        /*0032*/ 	.short	(.L_27 - .L_26)
	.align		4
.L_26:
        /*0034*/ 	.word	index@(_ZN7cutlass13device_kernelINS_4gemm6kernel13GemmUniversalIN4cute5tupleIJiiiiEEENS1_10collective13CollectiveMmaINS1_35MainloopSm100TmaUmmaWarpSpecializedILi34ELi2ELi4ENS5_IJNS4_1CILi8EEENSA_ILi1EEESC_EEEEENS5_IJNSA_ILi64EEENSA_ILi128EEENSA_ILi32EEEEEENS_12float_e5m2_tENS5_IJlSC_lEEESJ_SK_NS4_8TiledMMAINS4_8MMA_AtomIJNS4_10MMA_TraitsINS4_19SM100_MMA_F8F6F4_SSEJSJ_SJ_fSF_SG_NS4_17integral_constantINS4_4UMMA5MajorELSR_0EEESS_NSP_INSQ_7ScaleInELST_0EEESU_EEEEEENS4_6LayoutINS5_IJSC_SC_SC_EEENS5_IJNSA_ILi0EEESZ_SZ_EEEEENS5_IJNS4_10UnderscoreES12_S12_EEEEENS4_13SM90_TMA_LOADENS4_14ComposedLayoutINS4_7SwizzleILi1ELi4ELi3EEENS4_18smem_ptr_flag_bitsILi8EEENSX_INS5_IJSB_SH_EEENS5_IJSH_SC_EEEEEEEvNS4_8identityENS4_23SM90_TMA_LOAD_MULTICASTES1E_vS1F_EENS_8epilogue10collective18CollectiveEpilogueINS1I_23Sm100TmaWarpSpecializedILi2ELi2ELi32ELb0ELb0EEEJSI_NS5_IJNSX_ISF_SC_EES1N_EEESJ_SK_SJ_SK_NS1I_6fusion15FusionCallbacksIS1M_NS1P_17LinearCombinationISJ_fSJ_fLNS_15FloatRoundStyleE2EEESI_S1O_JEEENS4_5SM1004TMEM4LOAD26SM100_TMEM_LOAD_16dp32b32xES15_NS16_INS17_ILi2ELi4ELi3EEES1A_NSX_INS5_IJSB_SF_EEENS5_IJSF_SC_EEEEEEENS4_39AutoVectorizingCopyWithAssumedAlignmentILi128EEENS4_14SM90_TMA_STOREES23_S25_S25_EEEvvEEEEvNT_6ParamsE)
        /*0038*/ 	.word	0x00000000


	//----- nvinfo : EIATTR_MIN_STACK_SIZE
	.align		4
.L_27:
        /*003c*/ 	.byte	0x04, 0x12
        /*003e*/ 	.short	(.L_29 - .L_28)
	.align		4
.L_28:
        /*0040*/ 	.word	index@(_ZN7cutlass13device_kernelINS_4gemm6kernel13GemmUniversalIN4cute5tupleIJiiiiEEENS1_10collective13CollectiveMmaINS1_35MainloopSm100TmaUmmaWarpSpecializedILi34ELi2ELi4ENS5_IJNS4_1CILi8EEENSA_ILi1EEESC_EEEEENS5_IJNSA_ILi64EEENSA_ILi128EEENSA_ILi32EEEEEENS_12float_e5m2_tENS5_IJlSC_lEEESJ_SK_NS4_8TiledMMAINS4_8MMA_AtomIJNS4_10MMA_TraitsINS4_19SM100_MMA_F8F6F4_SSEJSJ_SJ_fSF_SG_NS4_17integral_constantINS4_4UMMA5MajorELSR_0EEESS_NSP_INSQ_7ScaleInELST_0EEESU_EEEEEENS4_6LayoutINS5_IJSC_SC_SC_EEENS5_IJNSA_ILi0EEESZ_SZ_EEEEENS5_IJNS4_10UnderscoreES12_S12_EEEEENS4_13SM90_TMA_LOADENS4_14ComposedLayoutINS4_7SwizzleILi1ELi4ELi3EEENS4_18smem_ptr_flag_bitsILi8EEENSX_INS5_IJSB_SH_EEENS5_IJSH_SC_EEEEEEEvNS4_8identityENS4_23SM90_TMA_LOAD_MULTICASTES1E_vS1F_EENS_8epilogue10collective18CollectiveEpilogueINS1I_23Sm100TmaWarpSpecializedILi2ELi2ELi32ELb0ELb0EEEJSI_NS5_IJNSX_ISF_SC_EES1N_EEESJ_SK_SJ_SK_NS1I_6fusion15FusionCallbacksIS1M_NS1P_17LinearCombinationISJ_fSJ_fLNS_15FloatRoundStyleE2EEESI_S1O_JEEENS4_5SM1004TMEM4LOAD26SM100_TMEM_LOAD_16dp32b32xES15_NS16_INS17_ILi2ELi4ELi3EEES1A_NSX_INS5_IJSB_SF_EEENS5_IJSF_SC_EEEEEEENS4_39AutoVectorizingCopyWithAssumedAlignmentILi128EEENS4_14SM90_TMA_STOREES23_S25_S25_EEEvvEEEEvNT_6ParamsE)
        /*0044*/ 	.word	0x00000000
.L_29:


//--------------------- .nv.compat                --------------------------
	.section	.nv.compat,"",@"SHT_CUDA_COMPAT_INFO"
	.align	4
        /*0000*/ 	.byte	0x02, 0x09, 0x01, 0x00, 0x02, 0x02, 0x02, 0x00, 0x02, 0x05, 0x05, 0x00, 0x03, 0x07, 0x01, 0x01
        /*0010*/ 	.byte	0x02, 0x03, 0x01, 0x00, 0x02, 0x06, 0x01, 0x00, 0x04, 0x0b, 0x08, 0x00, 0x09, 0x00, 0x00, 0x00
        /*0020*/ 	.byte	0x00, 0x00, 0x00, 0x00


//--------------------- .nv.info._ZN7cutlass13device_kernelINS_4gemm6kernel13GemmUniversalIN4cute5tupleIJiiiiEEENS1_10collective13CollectiveMmaINS1_35MainloopSm100TmaUmmaWarpSpecializedILi34ELi2ELi4ENS5_IJNS4_1CILi8EEENSA_ILi1EEESC_EEEEENS5_IJNSA_ILi64EEENSA_ILi128EEENSA_ILi32EEEEEENS_12float_e5m2_tENS5_IJlSC_lEEESJ_SK_NS4_8TiledMMAINS4_8MMA_AtomIJNS4_10MMA_TraitsINS4_19SM100_MMA_F8F6F4_SSEJSJ_SJ_fSF_SG_NS4_17integral_constantINS4_4UMMA5MajorELSR_0EEESS_NSP_INSQ_7ScaleInELST_0EEESU_EEEEEENS4_6LayoutINS5_IJSC_SC_SC_EEENS5_IJNSA_ILi0EEESZ_SZ_EEEEENS5_IJNS4_10UnderscoreES12_S12_EEEEENS4_13SM90_TMA_LOADENS4_14ComposedLayoutINS4_7SwizzleILi1ELi4ELi3EEENS4_18smem_ptr_flag_bitsILi8EEENSX_INS5_IJSB_SH_EEENS5_IJSH_SC_EEEEEEEvNS4_8identityENS4_23SM90_TMA_LOAD_MULTICASTES1E_vS1F_EENS_8epilogue10collective18CollectiveEpilogueINS1I_23Sm100TmaWarpSpecializedILi2ELi2ELi32ELb0ELb0EEEJSI_NS5_IJNSX_ISF_SC_EES1N_EEESJ_SK_SJ_SK_NS1I_6fusion15FusionCallbacksIS1M_NS1P_17LinearCombinationISJ_fSJ_fLNS_15FloatRoundStyleE2EEESI_S1O_JEEENS4_5SM1004TMEM4LOAD26SM100_TMEM_LOAD_16dp32b32xES15_NS16_INS17_ILi2ELi4ELi3EEES1A_NSX_INS5_IJSB_SF_EEENS5_IJSF_SC_EEEEEEENS4_39AutoVectorizingCopyWithAssumedAlignmentILi128EEENS4_14SM90_TMA_STOREES23_S25_S25_EEEvvEEEEvNT_6ParamsE --------------------------
	.section	.nv.info._ZN7cutlass13device_kernelINS_4gemm6kernel13GemmUniversalIN4cute5tupleIJiiiiEEENS1_10collective13CollectiveMmaINS1_35MainloopSm100TmaUmmaWarpSpecializedILi34ELi2ELi4ENS5_IJNS4_1CILi8EEENSA_ILi1EEESC_EEEEENS5_IJNSA_ILi64EEENSA_ILi128EEENSA_ILi32EEEEEENS_12float_e5m2_tENS5_IJlSC_lEEESJ_SK_NS4_8TiledMMAINS4_8MMA_AtomIJNS4_10MMA_TraitsINS4_19SM100_MMA_F8F6F4_SSEJSJ_SJ_fSF_SG_NS4_17integral_constantINS4_4UMMA5MajorELSR_0EEESS_NSP_INSQ_7ScaleInELST_0EEESU_EEEEEENS4_6LayoutINS5_IJSC_SC_SC_EEENS5_IJNSA_ILi0EEESZ_SZ_EEEEENS5_IJNS4_10UnderscoreES12_S12_EEEEENS4_13SM90_TMA_LOADENS4_14ComposedLayoutINS4_7SwizzleILi1ELi4ELi3EEENS4_18smem_ptr_flag_bitsILi8EEENSX_INS5_IJSB_SH_EEENS5_IJSH_SC_EEEEEEEvNS4_8identityENS4_23SM90_TMA_LOAD_MULTICASTES1E_vS1F_EENS_8epilogue10collective18CollectiveEpilogueINS1I_23Sm100TmaWarpSpecializedILi2ELi2ELi32ELb0ELb0EEEJSI_NS5_IJNSX_ISF_SC_EES1N_EEESJ_SK_SJ_SK_NS1I_6fusion15FusionCallbacksIS1M_NS1P_17LinearCombinationISJ_fSJ_fLNS_15FloatRoundStyleE2EEESI_S1O_JEEENS4_5SM1004TMEM4LOAD26SM100_TMEM_LOAD_16dp32b32xES15_NS16_INS17_ILi2ELi4ELi3EEES1A_NSX_INS5_IJSB_SF_EEENS5_IJSF_SC_EEEEEEENS4_39AutoVectorizingCopyWithAssumedAlignmentILi128EEENS4_14SM90_TMA_STOREES23_S25_S25_EEEvvEEEEvNT_6ParamsE,"",@"SHT_CUDA_INFO"
	.sectionflags	@""
	.align	4


	//----- nvinfo : EIATTR_CUDA_API_VERSION
	.align		4
        /*0000*/ 	.byte	0x04, 0x37
        /*0002*/ 	.short	(.L_31 - .L_30)
.L_30:
        /*0004*/ 	.word	0x00000082


	//----- nvinfo : EIATTR_KPARAM_INFO
	.align		4
.L_31:
        /*0008*/ 	.byte	0x04, 0x17
        /*000a*/ 	.short	(.L_33 - .L_32)
.L_32:
        /*000c*/ 	.word	0x00000000
        /*0010*/ 	.short	0x0000
        /*0012*/ 	.short	0x0000
        /*0014*/ 	.byte	0x00, 0xf0, 0x01, 0x20


	//----- nvinfo : EIATTR_AT_ENTRY_FRAGMENTS
	.align		4
.L_33:
        /*0018*/ 	.byte	0x04, 0x4f
        /*001a*/ 	.short	(.L_35 - .L_34)


	//   ....[0]....
.L_34:
        /*001c*/ 	.word	0x00000006


	//----- nvinfo : EIATTR_RESERVED_SMEM_USED
	.align		4
.L_35:
        /*0020*/ 	.byte	0x01, 0x41
	.zero		2


	//----- nvinfo : EIATTR_SPARSE_MMA_MASK
	.align		4
        /*0024*/ 	.byte	0x03, 0x50
        /*0026*/ 	.short	0x0000


	//----- nvinfo : EIATTR_TCGEN05_1CTA_USED
	.align		4
        /*0028*/ 	.byte	0x01, 0x51
	.zero		2


	//----- nvinfo : EIATTR_MAXREG_COUNT
	.align		4
        /*002c*/ 	.byte	0x03, 0x1b
        /*002e*/ 	.short	0x00ff


	//----- nvinfo : EIATTR_NUM_BARRIERS
	.align		4
        /*0030*/ 	.byte	0x02, 0x4c
        /*0032*/ 	.byte	0x07
	.zero		1


	//----- nvinfo : EIATTR_EXTERNS
	.align		4
        /*0034*/ 	.byte	0x04, 0x0f
        /*0036*/ 	.short	(.L_37 - .L_36)


	//   ....[0]....
	.align		4
.L_36:
        /*0038*/ 	.word	index@(__assertfail)


	//----- nvinfo : EIATTR_MERCURY_ISA_VERSION
	.align		4
.L_37:
        /*003c*/ 	.byte	0x03, 0x5f
        /*003e*/ 	.short	0x0101


	//----- nvinfo : EIATTR_INT_WARP_WIDE_INSTR_OFFSETS
	.align		4
        /*0040*/ 	.byte	0x04, 0x31
        /*0042*/ 	.short	(.L_39 - .L_38)


	//   ....[0]....
.L_38:
        /*0044*/ 	.word	0x00005120


	//   ....[1]....
        /*0048*/ 	.word	0x00005140


	//   ....[2]....
        /*004c*/ 	.word	0x00005170


	//   ....[3]....
        /*0050*/ 	.word	0x00005d40


	//   ....[4]....
        /*0054*/ 	.word	0x00005db0


	//   ....[5]....
        /*0058*/ 	.word	0x00005ea0


	//   ....[6]....
        /*005c*/ 	.word	0x00005f50


	//----- nvinfo : EIATTR_COOP_GROUP_MASK_REGIDS
	.align		4
.L_39:
        /*0060*/ 	.byte	0x04, 0x29
        /*0062*/ 	.short	(.L_41 - .L_40)


	//   ....[0]....
.L_40:
        /*0064*/ 	.word	0xffffffff


	//   ....[1]....
        /*0068*/ 	.word	0xffffffff


	//   ....[2]....
        /*006c*/ 	.word	0xffffffff


	//   ....[3]....
        /*0070*/ 	.word	0xffffffff


	//   ....[4]....
        /*0074*/ 	.word	0xffffffff


	//   ....[5]....
        /*0078*/ 	.word	0xffffffff


	//   ....[6]....
        /*007c*/ 	.word	0xffffffff


	//   ....[7]....
        /*0080*/ 	.word	0xffffffff


	//   ....[8]....
        /*0084*/ 	.word	0xffffffff


	//   ....[9]....
        /*0088*/ 	.word	0xffffffff


	//   ....[10]....
        /*008c*/ 	.word	0xffffffff


	//   ....[11]....
        /*0090*/ 	.word	0xffffffff


	//   ....[12]....
        /*0094*/ 	.word	0xffffffff


	//   ....[13]....
        /*0098*/ 	.word	0xffffffff


	//----- nvinfo : EIATTR_COOP_GROUP_INSTR_OFFSETS
	.align		4
.L_41:
        /*009c*/ 	.byte	0x04, 0x28
        /*009e*/ 	.short	(.L_43 - .L_42)


	//   ....[0]....
.L_42:
        /*00a0*/ 	.word	0x00000080


	//   ....[1]....
        /*00a4*/ 	.word	0x000004f0


	//   ....[2]....
        /*00a8*/ 	.word	0x00000a70


	//   ....[3]....
        /*00ac*/ 	.word	0x00000bd0


	//   ....[4]....
        /*00b0*/ 	.word	0x00000cd0


	//   ....[5]....
        /*00b4*/ 	.word	0x00000e40


	//   ....[6]....
        /*00b8*/ 	.word	0x00000fe0


	//   ....[7]....
        /*00bc*/ 	.word	0x000011a0


	//   ....[8]....
        /*00c0*/ 	.word	0x000024b0


	//   ....[9]....
        /*00c4*/ 	.word	0x00004460


	//   ....[10]....
        /*00c8*/ 	.word	0x00004670


	//   ....[11]....
        /*00cc*/ 	.word	0x000046a0


	//   ....[12]....
        /*00d0*/ 	.word	0x00005000


	//   ....[13]....
        /*00d4*/ 	.word	0x00005230


	//----- nvinfo : EIATTR_VRC_CTA_INIT_COUNT
	.align		4
.L_43:
        /*00d8*/ 	.byte	0x02, 0x4a
        /*00da*/ 	.byte	0x80
	.zero		1


	//----- nvinfo : EIATTR_SYSCALL_OFFSETS
	.align		4
        /*00dc*/ 	.byte	0x04, 0x46
        /*00de*/ 	.short	(.L_45 - .L_44)


	//   ....[0]....
.L_44:
        /*00e0*/ 	.word	0x00006b60


	//   ....[1]....
        /*00e4*/ 	.word	0x00006ca0


	//   ....[2]....
        /*00e8*/ 	.word	0x000074d0


	//   ....[3]....
        /*00ec*/ 	.word	0x00008260


	//----- nvinfo : EIATTR_MBARRIER_INSTR_OFFSETS
	.align		4
.L_45:
        /*00f0*/ 	.byte	0x04, 0x39
        /*00f2*/ 	.short	(.L_47 - .L_46)


	//   ....[0]....
.L_46:
        /*00f4*/ 	.word	0x00000610
        /*00f8*/ 	.word	0x000000ff
        /*00fc*/ 	.word	0x00000000
        /*0100*/ 	.short	0x0100
        /*0102*/ 	.byte	0x04
	.zero		1


	//   ....[1]....
        /*0104*/ 	.word	0x00000620
        /*0108*/ 	.word	0x000000ff
        /*010c*/ 	.word	0x00000110
        /*0110*/ 	.short	0x0100
        /*0112*/ 	.byte	0x04
	.zero		1


	//   ....[2]....
        /*0114*/ 	.word	0x00000630
        /*0118*/ 	.word	0x000000ff
        /*011c*/ 	.word	0x00000008
        /*0120*/ 	.short	0x0100
        /*0122*/ 	.byte	0x04
	.zero		1


	//   ....[3]....
        /*0124*/ 	.word	0x00000640
        /*0128*/ 	.word	0x000000ff
        /*012c*/ 	.word	0x00000118
        /*0130*/ 	.short	0x0100
        /*0132*/ 	.byte	0x04
	.zero		1


	//   ....[4]....
        /*0134*/ 	.word	0x00000650
        /*0138*/ 	.word	0x000000ff
        /*013c*/ 	.word	0x00000010
        /*0140*/ 	.short	0x0100
        /*0142*/ 	.byte	0x04
	.zero		1


	//   ....[5]....
        /*0144*/ 	.word	0x00000660
        /*0148*/ 	.word	0x000000ff
        /*014c*/ 	.word	0x00000120
        /*0150*/ 	.short	0x0100
        /*0152*/ 	.byte	0x04
	.zero		1


	//   ....[6]....
        /*0154*/ 	.word	0x00000670
        /*0158*/ 	.word	0x000000ff
        /*015c*/ 	.word	0x00000018
        /*0160*/ 	.short	0x0100
        /*0162*/ 	.byte	0x04
	.zero		1


	//   ....[7]....
        /*0164*/ 	.word	0x00000680
        /*0168*/ 	.word	0x000000ff
        /*016c*/ 	.word	0x00000128
        /*0170*/ 	.short	0x0100
        /*0172*/ 	.byte	0x04
	.zero		1


	//   ....[8]....
        /*0174*/ 	.word	0x00000690
        /*0178*/ 	.word	0x000000ff
        /*017c*/ 	.word	0x00000020
        /*0180*/ 	.short	0x0100
        /*0182*/ 	.byte	0x04
	.zero		1


	//   ....[9]....
        /*0184*/ 	.word	0x000006a0
        /*0188*/ 	.word	0x000000ff
        /*018c*/ 	.word	0x00000130
        /*0190*/ 	.short	0x0100
        /*0192*/ 	.byte	0x04
	.zero		1


	//   ....[10]....
        /*0194*/ 	.word	0x000006b0
        /*0198*/ 	.word	0x000000ff
        /*019c*/ 	.word	0x00000028
        /*01a0*/ 	.short	0x0100
        /*01a2*/ 	.byte	0x04
	.zero		1


	//   ....[11]....
        /*01a4*/ 	.word	0x000006c0
        /*01a8*/ 	.word	0x000000ff
        /*01ac*/ 	.word	0x00000138
        /*01b0*/ 	.short	0x0100
        /*01b2*/ 	.byte	0x04
	.zero		1


	//   ....[12]....
        /*01b4*/ 	.word	0x000006d0
        /*01b8*/ 	.word	0x000000ff
        /*01bc*/ 	.word	0x00000030
        /*01c0*/ 	.short	0x0100
        /*01c2*/ 	.byte	0x04
	.zero		1


	//   ....[13]....
        /*01c4*/ 	.word	0x000006e0
        /*01c8*/ 	.word	0x000000ff
        /*01cc*/ 	.word	0x00000140
        /*01d0*/ 	.short	0x0100
        /*01d2*/ 	.byte	0x04
	.zero		1


	//   ....[14]....
        /*01d4*/ 	.word	0x000006f0
        /*01d8*/ 	.word	0x000000ff
        /*01dc*/ 	.word	0x00000038
        /*01e0*/ 	.short	0x0100
        /*01e2*/ 	.byte	0x04
	.zero		1


	//   ....[15]....
        /*01e4*/ 	.word	0x00000700
        /*01e8*/ 	.word	0x000000ff
        /*01ec*/ 	.word	0x00000148
        /*01f0*/ 	.short	0x0100
        /*01f2*/ 	.byte	0x04
	.zero		1


	//   ....[16]....
        /*01f4*/ 	.word	0x00000710
        /*01f8*/ 	.word	0x000000ff
        /*01fc*/ 	.word	0x00000040
        /*0200*/ 	.short	0x0100
        /*0202*/ 	.byte	0x04
	.zero		1


	//   ....[17]....
        /*0204*/ 	.word	0x00000720
        /*0208*/ 	.word	0x000000ff
        /*020c*/ 	.word	0x00000150
        /*0210*/ 	.short	0x0100
        /*0212*/ 	.byte	0x04
	.zero		1


	//   ....[18]....
        /*0214*/ 	.word	0x00000730
        /*0218*/ 	.word	0x000000ff
        /*021c*/ 	.word	0x00000048
        /*0220*/ 	.short	0x0100
        /*0222*/ 	.byte	0x04
	.zero		1


	//   ....[19]....
        /*0224*/ 	.word	0x00000740
        /*0228*/ 	.word	0x000000ff
        /*022c*/ 	.word	0x00000158
        /*0230*/ 	.short	0x0100
        /*0232*/ 	.byte	0x04
	.zero		1


	//   ....[20]....
        /*0234*/ 	.word	0x00000750
        /*0238*/ 	.word	0x000000ff
        /*023c*/ 	.word	0x00000050
        /*0240*/ 	.short	0x0100
        /*0242*/ 	.byte	0x04
	.zero		1


	//   ....[21]....
        /*0244*/ 	.word	0x00000760
        /*0248*/ 	.word	0x000000ff
        /*024c*/ 	.word	0x00000160
        /*0250*/ 	.short	0x0100
        /*0252*/ 	.byte	0x04
	.zero		1


	//   ....[22]....
        /*0254*/ 	.word	0x00000770
        /*0258*/ 	.word	0x000000ff
        /*025c*/ 	.word	0x00000058
        /*0260*/ 	.short	0x0100
        /*0262*/ 	.byte	0x04
	.zero		1


	//   ....[23]....
        /*0264*/ 	.word	0x00000780
        /*0268*/ 	.word	0x000000ff
        /*026c*/ 	.word	0x00000168
        /*0270*/ 	.short	0x0100
        /*0272*/ 	.byte	0x04
	.zero		1


	//   ....[24]....
        /*0274*/ 	.word	0x00000790
        /*0278*/ 	.word	0x000000ff
        /*027c*/ 	.word	0x00000060
        /*0280*/ 	.short	0x0100
        /*0282*/ 	.byte	0x04
	.zero		1


	//   ....[25]....
        /*0284*/ 	.word	0x000007a0
        /*0288*/ 	.word	0x000000ff
        /*028c*/ 	.word	0x00000170
        /*0290*/ 	.short	0x0100
        /*0292*/ 	.byte	0x04
	.zero		1


	//   ....[26]....
        /*0294*/ 	.word	0x000007b0
        /*0298*/ 	.word	0x000000ff
        /*029c*/ 	.word	0x00000068
        /*02a0*/ 	.short	0x0100
        /*02a2*/ 	.byte	0x04
	.zero		1


	//   ....[27]....
        /*02a4*/ 	.word	0x000007c0
        /*02a8*/ 	.word	0x000000ff
        /*02ac*/ 	.word	0x00000178
        /*02b0*/ 	.short	0x0100
        /*02b2*/ 	.byte	0x04
	.zero		1


	//   ....[28]....
        /*02b4*/ 	.word	0x000007d0
        /*02b8*/ 	.word	0x000000ff
        /*02bc*/ 	.word	0x00000070
        /*02c0*/ 	.short	0x0100
        /*02c2*/ 	.byte	0x04
	.zero		1


	//   ....[29]....
        /*02c4*/ 	.word	0x000007e0
        /*02c8*/ 	.word	0x000000ff
        /*02cc*/ 	.word	0x00000180
        /*02d0*/ 	.short	0x0100
        /*02d2*/ 	.byte	0x04
	.zero		1


	//   ....[30]....
        /*02d4*/ 	.word	0x000007f0
        /*02d8*/ 	.word	0x000000ff
        /*02dc*/ 	.word	0x00000078
        /*02e0*/ 	.short	0x0100
        /*02e2*/ 	.byte	0x04
	.zero		1


	//   ....[31]....
        /*02e4*/ 	.word	0x00000800
        /*02e8*/ 	.word	0x000000ff
        /*02ec*/ 	.word	0x00000188
        /*02f0*/ 	.short	0x0100
        /*02f2*/ 	.byte	0x04
	.zero		1


	//   ....[32]....
        /*02f4*/ 	.word	0x00000810
        /*02f8*/ 	.word	0x000000ff
        /*02fc*/ 	.word	0x00000080
        /*0300*/ 	.short	0x0100
        /*0302*/ 	.byte	0x04
	.zero		1


	//   ....[33]....
        /*0304*/ 	.word	0x00000820
        /*0308*/ 	.word	0x000000ff
        /*030c*/ 	.word	0x00000190
        /*0310*/ 	.short	0x0100
        /*0312*/ 	.byte	0x04
	.zero		1


	//   ....[34]....
        /*0314*/ 	.word	0x00000830
        /*0318*/ 	.word	0x000000ff
        /*031c*/ 	.word	0x00000088
        /*0320*/ 	.short	0x0100
        /*0322*/ 	.byte	0x04
	.zero		1


	//   ....[35]....
        /*0324*/ 	.word	0x00000840
        /*0328*/ 	.word	0x000000ff
        /*032c*/ 	.word	0x00000198
        /*0330*/ 	.short	0x0100
        /*0332*/ 	.byte	0x04
	.zero		1


	//   ....[36]....
        /*0334*/ 	.word	0x00000850
        /*0338*/ 	.word	0x000000ff
        /*033c*/ 	.word	0x00000090
        /*0340*/ 	.short	0x0100
        /*0342*/ 	.byte	0x04
	.zero		1


	//   ....[37]....
        /*0344*/ 	.word	0x00000860
        /*0348*/ 	.word	0x000000ff
        /*034c*/ 	.word	0x000001a0
        /*0350*/ 	.short	0x0100
        /*0352*/ 	.byte	0x04
	.zero		1


	//   ....[38]....
        /*0354*/ 	.word	0x00000870
        /*0358*/ 	.word	0x000000ff
        /*035c*/ 	.word	0x00000098
        /*0360*/ 	.short	0x0100
        /*0362*/ 	.byte	0x04
	.zero		1


	//   ....[39]....
        /*0364*/ 	.word	0x00000880
        /*0368*/ 	.word	0x000000ff
        /*036c*/ 	.word	0x000001a8
        /*0370*/ 	.short	0x0100
        /*0372*/ 	.byte	0x04
	.zero		1


	//   ....[40]....
        /*0374*/ 	.word	0x00000890
        /*0378*/ 	.word	0x000000ff
        /*037c*/ 	.word	0x000000a0
        /*0380*/ 	.short	0x0100
        /*0382*/ 	.byte	0x04
	.zero		1


	//   ....[41]....
        /*0384*/ 	.word	0x000008a0
        /*0388*/ 	.word	0x000000ff
        /*038c*/ 	.word	0x000001b0
        /*0390*/ 	.short	0x0100
        /*0392*/ 	.byte	0x04
	.zero		1


	//   ....[42]....
        /*0394*/ 	.word	0x000008b0
        /*0398*/ 	.word	0x000000ff
        /*039c*/ 	.word	0x000000a8
        /*03a0*/ 	.short	0x0100
        /*03a2*/ 	.byte	0x04
	.zero		1


	//   ....[43]....
        /*03a4*/ 	.word	0x000008c0
        /*03a8*/ 	.word	0x000000ff
        /*03ac*/ 	.word	0x000001b8
        /*03b0*/ 	.short	0x0100
        /*03b2*/ 	.byte	0x04
	.zero		1


	//   ....[44]....
        /*03b4*/ 	.word	0x000008d0
        /*03b8*/ 	.word	0x000000ff
        /*03bc*/ 	.word	0x000000b0
        /*03c0*/ 	.short	0x0100
        /*03c2*/ 	.byte	0x04
	.zero		1


	//   ....[45]....
        /*03c4*/ 	.word	0x000008e0
        /*03c8*/ 	.word	0x000000ff
        /*03cc*/ 	.word	0x000001c0
        /*03d0*/ 	.short	0x0100
        /*03d2*/ 	.byte	0x04
	.zero		1


	//   ....[46]....
        /*03d4*/ 	.word	0x000008f0
        /*03d8*/ 	.word	0x000000ff
        /*03dc*/ 	.word	0x000000b8
        /*03e0*/ 	.short	0x0100
        /*03e2*/ 	.byte	0x04
	.zero		1


	//   ....[47]....
        /*03e4*/ 	.word	0x00000900
        /*03e8*/ 	.word	0x000000ff
        /*03ec*/ 	.word	0x000001c8
        /*03f0*/ 	.short	0x0100
        /*03f2*/ 	.byte	0x04
	.zero		1


	//   ....[48]....
        /*03f4*/ 	.word	0x00000910
        /*03f8*/ 	.word	0x000000ff
        /*03fc*/ 	.word	0x000000c0
        /*0400*/ 	.short	0x0100
        /*0402*/ 	.byte	0x04
	.zero		1


	//   ....[49]....
        /*0404*/ 	.word	0x00000920
        /*0408*/ 	.word	0x000000ff
        /*040c*/ 	.word	0x000001d0
        /*0410*/ 	.short	0x0100
        /*0412*/ 	.byte	0x04
	.zero		1


	//   ....[50]....
        /*0414*/ 	.word	0x00000930
        /*0418*/ 	.word	0x000000ff
        /*041c*/ 	.word	0x000000c8
        /*0420*/ 	.short	0x0100
        /*0422*/ 	.byte	0x04
	.zero		1


	//   ....[51]....
        /*0424*/ 	.word	0x00000940
        /*0428*/ 	.word	0x000000ff
        /*042c*/ 	.word	0x000001d8
        /*0430*/ 	.short	0x0100
        /*0432*/ 	.byte	0x04
	.zero		1


	//   ....[52]....
        /*0434*/ 	.word	0x00000950
        /*0438*/ 	.word	0x000000ff
        /*043c*/ 	.word	0x000000d0
        /*0440*/ 	.short	0x0100
        /*0442*/ 	.byte	0x04
	.zero		1


	//   ....[53]....
        /*0444*/ 	.word	0x00000960
        /*0448*/ 	.word	0x000000ff
        /*044c*/ 	.word	0x000001e0
        /*0450*/ 	.short	0x0100
        /*0452*/ 	.byte	0x04
	.zero		1


	//   ....[54]....
        /*0454*/ 	.word	0x00000970
        /*0458*/ 	.word	0x000000ff
        /*045c*/ 	.word	0x000000d8
        /*0460*/ 	.short	0x0100
        /*0462*/ 	.byte	0x04
	.zero		1


	//   ....[55]....
        /*0464*/ 	.word	0x00000980
        /*0468*/ 	.word	0x000000ff
        /*046c*/ 	.word	0x000001e8
        /*0470*/ 	.short	0x0100
        /*0472*/ 	.byte	0x04
	.zero		1


	//   ....[56]....
        /*0474*/ 	.word	0x00000990
        /*0478*/ 	.word	0x000000ff
        /*047c*/ 	.word	0x000000e0
        /*0480*/ 	.short	0x0100
        /*0482*/ 	.byte	0x04
	.zero		1


	//   ....[57]....
        /*0484*/ 	.word	0x000009a0
        /*0488*/ 	.word	0x000000ff
        /*048c*/ 	.word	0x000001f0
        /*0490*/ 	.short	0x0100
        /*0492*/ 	.byte	0x04
	.zero		1


	//   ....[58]....
        /*0494*/ 	.word	0x000009b0
        /*0498*/ 	.word	0x000000ff
        /*049c*/ 	.word	0x000000e8
        /*04a0*/ 	.short	0x0100
        /*04a2*/ 	.byte	0x04
	.zero		1


	//   ....[59]....
        /*04a4*/ 	.word	0x000009c0
        /*04a8*/ 	.word	0x000000ff
        /*04ac*/ 	.word	0x000001f8
        /*04b0*/ 	.short	0x0100
        /*04b2*/ 	.byte	0x04
	.zero		1


	//   ....[60]....
        /*04b4*/ 	.word	0x000009d0
        /*04b8*/ 	.word	0x000000ff
        /*04bc*/ 	.word	0x000000f0
        /*04c0*/ 	.short	0x0100
        /*04c2*/ 	.byte	0x04
	.zero		1


	//   ....[61]....
        /*04c4*/ 	.word	0x000009e0
        /*04c8*/ 	.word	0x000000ff
        /*04cc*/ 	.word	0x00000200
        /*04d0*/ 	.short	0x0100
        /*04d2*/ 	.byte	0x04
	.zero		1


	//   ....[62]....
        /*04d4*/ 	.word	0x000009f0
        /*04d8*/ 	.word	0x000000ff
        /*04dc*/ 	.word	0x000000f8
        /*04e0*/ 	.short	0x0100
        /*04e2*/ 	.byte	0x04
	.zero		1


	//   ....[63]....
        /*04e4*/ 	.word	0x00000a00
        /*04e8*/ 	.word	0x000000ff
        /*04ec*/ 	.word	0x00000208
        /*04f0*/ 	.short	0x0100
        /*04f2*/ 	.byte	0x04
	.zero		1


	//   ....[64]....
        /*04f4*/ 	.word	0x00000a10
        /*04f8*/ 	.word	0x000000ff
        /*04fc*/ 	.word	0x00000100
        /*0500*/ 	.short	0x0100
        /*0502*/ 	.byte	0x04
	.zero		1


	//   ....[65]....
        /*0504*/ 	.word	0x00000a20
        /*0508*/ 	.word	0x000000ff
        /*050c*/ 	.word	0x00000210
        /*0510*/ 	.short	0x0100
        /*0512*/ 	.byte	0x04
	.zero		1


	//   ....[66]....
        /*0514*/ 	.word	0x00000a30
        /*0518*/ 	.word	0x000000ff
        /*051c*/ 	.word	0x00000108
        /*0520*/ 	.short	0x0100
        /*0522*/ 	.byte	0x04
	.zero		1


	//   ....[67]....
        /*0524*/ 	.word	0x00000a40
        /*0528*/ 	.word	0x000000ff
        /*052c*/ 	.word	0x00000218
        /*0530*/ 	.short	0x0100
        /*0532*/ 	.byte	0x04
	.zero		1


	//   ....[68]....
        /*0534*/ 	.word	0x00000b80
        /*0538*/ 	.word	0x000000ff
        /*053c*/ 	.word	0x00000220
        /*0540*/ 	.short	0x0100
        /*0542*/ 	.byte	0x04
	.zero		1


	//   ....[69]....
        /*0544*/ 	.word	0x00000b90
        /*0548*/ 	.word	0x000000ff
        /*054c*/ 	.word	0x00000230
        /*0550*/ 	.short	0x0100
        /*0552*/ 	.byte	0x04
	.zero		1


	//   ....[70]....
        /*0554*/ 	.word	0x00000ba0
        /*0558*/ 	.word	0x000000ff
        /*055c*/ 	.word	0x00000228
        /*0560*/ 	.short	0x0100
        /*0562*/ 	.byte	0x04
	.zero		1


	//   ....[71]....
        /*0564*/ 	.word	0x00000bb0
        /*0568*/ 	.word	0x000000ff
        /*056c*/ 	.word	0x00000238
        /*0570*/ 	.short	0x0100
        /*0572*/ 	.byte	0x04
	.zero		1


	//   ....[72]....
        /*0574*/ 	.word	0x00000ca0
        /*0578*/ 	.word	0x000000ff
        /*057c*/ 	.word	0x00000240
        /*0580*/ 	.short	0x0100
        /*0582*/ 	.byte	0x06
	.zero		1


	//   ....[73]....
        /*0584*/ 	.word	0x00000cb0
        /*0588*/ 	.word	0x000000ff
        /*058c*/ 	.word	0x00000248
        /*0590*/ 	.short	0x0100
        /*0592*/ 	.byte	0x06
	.zero		1


	//   ....[74]....
        /*0594*/ 	.word	0x00000df0
        /*0598*/ 	.word	0x000000ff
        /*059c*/ 	.word	0x00000250
        /*05a0*/ 	.short	0x0100
        /*05a2*/ 	.byte	0x06
	.zero		1


	//   ....[75]....
        /*05a4*/ 	.word	0x00000e00
        /*05a8*/ 	.word	0x000000ff
        /*05ac*/ 	.word	0x00000260
        /*05b0*/ 	.short	0x0100
        /*05b2*/ 	.byte	0x06
	.zero		1


	//   ....[76]....
        /*05b4*/ 	.word	0x00000e10
        /*05b8*/ 	.word	0x000000ff
        /*05bc*/ 	.word	0x00000258
        /*05c0*/ 	.short	0x0100
        /*05c2*/ 	.byte	0x06
	.zero		1


	//   ....[77]....
        /*05c4*/ 	.word	0x00000e20
        /*05c8*/ 	.word	0x000000ff
        /*05cc*/ 	.word	0x00000268
        /*05d0*/ 	.short	0x0100
        /*05d2*/ 	.byte	0x06
	.zero		1


	//   ....[78]....
        /*05d4*/ 	.word	0x00000f50
        /*05d8*/ 	.word	0x000000ff
        /*05dc*/ 	.word	0x00000270
        /*05e0*/ 	.short	0x0100
        /*05e2*/ 	.byte	0x04
	.zero		1


	//   ....[79]....
        /*05e4*/ 	.word	0x00000f60
        /*05e8*/ 	.word	0x000000ff
        /*05ec*/ 	.word	0x00000290
        /*05f0*/ 	.short	0x0100
        /*05f2*/ 	.byte	0x04
	.zero		1


	//   ....[80]....
        /*05f4*/ 	.word	0x00000f70
        /*05f8*/ 	.word	0x000000ff
        /*05fc*/ 	.word	0x00000278
        /*0600*/ 	.short	0x0100
        /*0602*/ 	.byte	0x04
	.zero		1


	//   ....[81]....
        /*0604*/ 	.word	0x00000f80
        /*0608*/ 	.word	0x000000ff
        /*060c*/ 	.word	0x00000298
        /*0610*/ 	.short	0x0100
        /*0612*/ 	.byte	0x04
	.zero		1


	//   ....[82]....
        /*0614*/ 	.word	0x00000f90
        /*0618*/ 	.word	0x000000ff
        /*061c*/ 	.word	0x00000280
        /*0620*/ 	.short	0x0100
        /*0622*/ 	.byte	0x04
	.zero		1


	//   ....[83]....
        /*0624*/ 	.word	0x00000fa0
        /*0628*/ 	.word	0x000000ff
        /*062c*/ 	.word	0x000002a0
        /*0630*/ 	.short	0x0100
        /*0632*/ 	.byte	0x04
	.zero		1


	//   ....[84]....
        /*0634*/ 	.word	0x00000fb0
        /*0638*/ 	.word	0x000000ff
        /*063c*/ 	.word	0x00000288
        /*0640*/ 	.short	0x0100
        /*0642*/ 	.byte	0x04
	.zero		1


	//   ....[85]....
        /*0644*/ 	.word	0x00000fc0
        /*0648*/ 	.word	0x000000ff
        /*064c*/ 	.word	0x000002a8
        /*0650*/ 	.short	0x0100
        /*0652*/ 	.byte	0x04
	.zero		1


	//   ....[86]....
        /*0654*/ 	.word	0x000010b0
        /*0658*/ 	.word	0x000000ff
        /*065c*/ 	.word	0x000002b0
        /*0660*/ 	.short	0x0100
        /*0662*/ 	.byte	0x04
	.zero		1


	//   ....[87]....
        /*0664*/ 	.word	0x000010c0
        /*0668*/ 	.word	0x000000ff
        /*066c*/ 	.word	0x000002c0
        /*0670*/ 	.short	0x0100
        /*0672*/ 	.byte	0x04
	.zero		1


	//   ....[88]....
        /*0674*/ 	.word	0x000010d0
        /*0678*/ 	.word	0x000000ff
        /*067c*/ 	.word	0x000002b8
        /*0680*/ 	.short	0x0100
        /*0682*/ 	.byte	0x04
	.zero		1


	//   ....[89]....
        /*0684*/ 	.word	0x000010e0
        /*0688*/ 	.word	0x000000ff
        /*068c*/ 	.word	0x000002c8
        /*0690*/ 	.short	0x0100
        /*0692*/ 	.byte	0x04
	.zero		1


	//   ....[90]....
        /*0694*/ 	.word	0x00001d60
        /*0698*/ 	.word	0x00000000
        /*069c*/ 	.word	0x000002c0
        /*06a0*/ 	.short	0x010a
        /*06a2*/ 	.byte	0xff
	.zero		1


	//   ....[91]....
        /*06a4*/ 	.word	0x00001d80
        /*06a8*/ 	.word	0x00000000
        /*06ac*/ 	.word	0x000002b0
        /*06b0*/ 	.short	0x0101
        /*06b2*/ 	.byte	0xff
	.zero		1


	//   ....[92]....
        /*06b4*/ 	.word	0x00001e40
        /*06b8*/ 	.word	0x000000ff
        /*06bc*/ 	.word	0x00000110
        /*06c0*/ 	.short	0x010a
        /*06c2*/ 	.byte	0x04
	.zero		1


	//   ....[93]....
        /*06c4*/ 	.word	0x00001ec0
        /*06c8*/ 	.word	0x000000ff
        /*06cc*/ 	.word	0x00000110
        /*06d0*/ 	.short	0x010a
        /*06d2*/ 	.byte	0x21
	.zero		1


	//   ....[94]....
        /*06d4*/ 	.word	0x00002050
        /*06d8*/ 	.word	0x000000ff
        /*06dc*/ 	.word	0x00000110
        /*06e0*/ 	.short	0x010a
        /*06e2*/ 	.byte	0x08
	.zero		1


	//   ....[95]....
        /*06e4*/ 	.word	0x00002170
        /*06e8*/ 	.word	0x000000ff
        /*06ec*/ 	.word	0x00000248
        /*06f0*/ 	.short	0x0101
        /*06f2*/ 	.byte	0x07
	.zero		1


	//   ....[96]....
        /*06f4*/ 	.word	0x00002190
        /*06f8*/ 	.word	0x000000ff
        /*06fc*/ 	.word	0x00000110
        /*0700*/ 	.short	0x010a
        /*0702*/ 	.byte	0x04
	.zero		1


	//   ....[97]....
        /*0704*/ 	.word	0x00002210
        /*0708*/ 	.word	0x000000ff
        /*070c*/ 	.word	0x00000110
        /*0710*/ 	.short	0x010a
        /*0712*/ 	.byte	0x09
	.zero		1


	//   ....[98]....
        /*0714*/ 	.word	0x000023b0
        /*0718*/ 	.word	0x000000ff
        /*071c*/ 	.word	0x00000110
        /*0720*/ 	.short	0x010a
        /*0722*/ 	.byte	0x06
	.zero		1


	//   ....[99]....
        /*0724*/ 	.word	0x000024e0
        /*0728*/ 	.word	0x00000003
        /*072c*/ 	.word	0x00000250
        /*0730*/ 	.short	0x010a
        /*0732*/ 	.byte	0xff
	.zero		1


	//   ....[100]....
        /*0734*/ 	.word	0x00002630
        /*0738*/ 	.word	0x00000000
        /*073c*/ 	.word	0x00000000
        /*0740*/ 	.short	0x0101
        /*0742*/ 	.byte	0xff
	.zero		1


	//   ....[101]....
        /*0744*/ 	.word	0x00002bd0
        /*0748*/ 	.word	0x000000ff
        /*074c*/ 	.word	0x00000000
        /*0750*/ 	.short	0x010a
        /*0752*/ 	.byte	0x04
	.zero		1


	//   ....[102]....
        /*0754*/ 	.word	0x00002c60
        /*0758*/ 	.word	0x000000ff
        /*075c*/ 	.word	0x00000000
        /*0760*/ 	.short	0x010a
        /*0762*/ 	.byte	0x05
	.zero		1


	//   ....[103]....
        /*0764*/ 	.word	0x00002cf0
        /*0768*/ 	.word	0x000000ff
        /*076c*/ 	.word	0x00000000
        /*0770*/ 	.short	0x010a
        /*0772*/ 	.byte	0x05
	.zero		1


	//   ....[104]....
        /*0774*/ 	.word	0x00002d80
        /*0778*/ 	.word	0x000000ff
        /*077c*/ 	.word	0x00000000
        /*0780*/ 	.short	0x010a
        /*0782*/ 	.byte	0x05
	.zero		1


	//   ....[105]....
        /*0784*/ 	.word	0x00002e10
        /*0788*/ 	.word	0x000000ff
        /*078c*/ 	.word	0x00000000
        /*0790*/ 	.short	0x010a
        /*0792*/ 	.byte	0x05
	.zero		1


	//   ....[106]....
        /*0794*/ 	.word	0x00002ea0
        /*0798*/ 	.word	0x000000ff
        /*079c*/ 	.word	0x00000000
        /*07a0*/ 	.short	0x010a
        /*07a2*/ 	.byte	0x05
	.zero		1


	//   ....[107]....
        /*07a4*/ 	.word	0x00002f30
        /*07a8*/ 	.word	0x000000ff
        /*07ac*/ 	.word	0x00000000
        /*07b0*/ 	.short	0x010a
        /*07b2*/ 	.byte	0x05
	.zero		1


	//   ....[108]....
        /*07b4*/ 	.word	0x00002fc0
        /*07b8*/ 	.word	0x000000ff
        /*07bc*/ 	.word	0x00000000
        /*07c0*/ 	.short	0x010a
        /*07c2*/ 	.byte	0x05
	.zero		1


	//   ....[109]....
        /*07c4*/ 	.word	0x00003050
        /*07c8*/ 	.word	0x000000ff
        /*07cc*/ 	.word	0x00000000
        /*07d0*/ 	.short	0x010a
        /*07d2*/ 	.byte	0x05
	.zero		1


	//   ....[110]....
        /*07d4*/ 	.word	0x000030e0
        /*07d8*/ 	.word	0x000000ff
        /*07dc*/ 	.word	0x00000000
        /*07e0*/ 	.short	0x010a
        /*07e2*/ 	.byte	0x05
	.zero		1


	//   ....[111]....
        /*07e4*/ 	.word	0x00003170
        /*07e8*/ 	.word	0x000000ff
        /*07ec*/ 	.word	0x00000000
        /*07f0*/ 	.short	0x010a
        /*07f2*/ 	.byte	0x05
	.zero		1


	//   ....[112]....
        /*07f4*/ 	.word	0x00003200
        /*07f8*/ 	.word	0x000000ff
        /*07fc*/ 	.word	0x00000000
        /*0800*/ 	.short	0x010a
        /*0802*/ 	.byte	0x05
	.zero		1


	//   ....[113]....
        /*0804*/ 	.word	0x00003290
        /*0808*/ 	.word	0x000000ff
        /*080c*/ 	.word	0x00000000
        /*0810*/ 	.short	0x010a
        /*0812*/ 	.byte	0x05
	.zero		1


	//   ....[114]....
        /*0814*/ 	.word	0x00003320
        /*0818*/ 	.word	0x000000ff
        /*081c*/ 	.word	0x00000000
        /*0820*/ 	.short	0x010a
        /*0822*/ 	.byte	0x05
	.zero		1


	//   ....[115]....
        /*0824*/ 	.word	0x000033b0
        /*0828*/ 	.word	0x000000ff
        /*082c*/ 	.word	0x00000000
        /*0830*/ 	.short	0x010a
        /*0832*/ 	.byte	0x05
	.zero		1


	//   ....[116]....
        /*0834*/ 	.word	0x00003440
        /*0838*/ 	.word	0x000000ff
        /*083c*/ 	.word	0x00000000
        /*0840*/ 	.short	0x010a
        /*0842*/ 	.byte	0x05
	.zero		1


	//   ....[117]....
        /*0844*/ 	.word	0x000034d0
        /*0848*/ 	.word	0x000000ff
        /*084c*/ 	.word	0x00000000
        /*0850*/ 	.short	0x010a
        /*0852*/ 	.byte	0x05
	.zero		1


	//   ....[118]....
        /*0854*/ 	.word	0x00003560
        /*0858*/ 	.word	0x000000ff
        /*085c*/ 	.word	0x00000000
        /*0860*/ 	.short	0x010a
        /*0862*/ 	.byte	0x05
	.zero		1


	//   ....[119]....
        /*0864*/ 	.word	0x000035f0
        /*0868*/ 	.word	0x000000ff
        /*086c*/ 	.word	0x00000000
        /*0870*/ 	.short	0x010a
        /*0872*/ 	.byte	0x05
	.zero		1


	//   ....[120]....
        /*0874*/ 	.word	0x00003680
        /*0878*/ 	.word	0x000000ff
        /*087c*/ 	.word	0x00000000
        /*0880*/ 	.short	0x010a
        /*0882*/ 	.byte	0x05
	.zero		1


	//   ....[121]....
        /*0884*/ 	.word	0x00003710
        /*0888*/ 	.word	0x000000ff
        /*088c*/ 	.word	0x00000000
        /*0890*/ 	.short	0x010a
        /*0892*/ 	.byte	0x05
	.zero		1


	//   ....[122]....
        /*0894*/ 	.word	0x000037a0
        /*0898*/ 	.word	0x000000ff
        /*089c*/ 	.word	0x00000000
        /*08a0*/ 	.short	0x010a
        /*08a2*/ 	.byte	0x05
	.zero		1


	//   ....[123]....
        /*08a4*/ 	.word	0x00003830
        /*08a8*/ 	.word	0x000000ff
        /*08ac*/ 	.word	0x00000000
        /*08b0*/ 	.short	0x010a
        /*08b2*/ 	.byte	0x05
	.zero		1


	//   ....[124]....
        /*08b4*/ 	.word	0x000038c0
        /*08b8*/ 	.word	0x000000ff
        /*08bc*/ 	.word	0x00000000
        /*08c0*/ 	.short	0x010a
        /*08c2*/ 	.byte	0x05
	.zero		1


	//   ....[125]....
        /*08c4*/ 	.word	0x00003950
        /*08c8*/ 	.word	0x000000ff
        /*08cc*/ 	.word	0x00000000
        /*08d0*/ 	.short	0x010a
        /*08d2*/ 	.byte	0x05
	.zero		1


	//   ....[126]....
        /*08d4*/ 	.word	0x000039e0
        /*08d8*/ 	.word	0x000000ff
        /*08dc*/ 	.word	0x00000000
        /*08e0*/ 	.short	0x010a
        /*08e2*/ 	.byte	0x05
	.zero		1


	//   ....[127]....
        /*08e4*/ 	.word	0x00003a70
        /*08e8*/ 	.word	0x000000ff
        /*08ec*/ 	.word	0x00000000
        /*08f0*/ 	.short	0x010a
        /*08f2*/ 	.byte	0x05
	.zero		1


	//   ....[128]....
        /*08f4*/ 	.word	0x00003b00
        /*08f8*/ 	.word	0x000000ff
        /*08fc*/ 	.word	0x00000000
        /*0900*/ 	.short	0x010a
        /*0902*/ 	.byte	0x05
	.zero		1


	//   ....[129]....
        /*0904*/ 	.word	0x00003b90
        /*0908*/ 	.word	0x000000ff
        /*090c*/ 	.word	0x00000000
        /*0910*/ 	.short	0x010a
        /*0912*/ 	.byte	0x05
	.zero		1


	//   ....[130]....
        /*0914*/ 	.word	0x00003c20
        /*0918*/ 	.word	0x000000ff
        /*091c*/ 	.word	0x00000000
        /*0920*/ 	.short	0x010a
        /*0922*/ 	.byte	0x05
	.zero		1


	//   ....[131]....
        /*0924*/ 	.word	0x00003cb0
        /*0928*/ 	.word	0x000000ff
        /*092c*/ 	.word	0x00000000
        /*0930*/ 	.short	0x010a
        /*0932*/ 	.byte	0x05
	.zero		1


	//   ....[132]....
        /*0934*/ 	.word	0x00003d40
        /*0938*/ 	.word	0x000000ff
        /*093c*/ 	.word	0x00000000
        /*0940*/ 	.short	0x010a
        /*0942*/ 	.byte	0x05
	.zero		1


	//   ....[133]....
        /*0944*/ 	.word	0x00003dd0
        /*0948*/ 	.word	0x000000ff
        /*094c*/ 	.word	0x00000000
        /*0950*/ 	.short	0x010a
        /*0952*/ 	.byte	0x05
	.zero		1


	//   ....[134]....
        /*0954*/ 	.word	0x00003e70
        /*0958*/ 	.word	0x00000000
        /*095c*/ 	.word	0x00000000
        /*0960*/ 	.short	0x010a
        /*0962*/ 	.byte	0xff
	.zero		1


	//   ....[135]....
        /*0964*/ 	.word	0x00003fb0
        /*0968*/ 	.word	0x00000002
        /*096c*/ 	.word	0x000002b0
        /*0970*/ 	.short	0x010a
        /*0972*/ 	.byte	0xff
	.zero		1


	//   ....[136]....
        /*0974*/ 	.word	0x00004010
        /*0978*/ 	.word	0x00000004
        /*097c*/ 	.word	0x00000000
        /*0980*/ 	.short	0x0101
        /*0982*/ 	.byte	0xff
	.zero		1


	//   ....[137]....
        /*0984*/ 	.word	0x00004030
        /*0988*/ 	.word	0x000000ff
        /*098c*/ 	.word	0x00000260
        /*0990*/ 	.short	0x010a
        /*0992*/ 	.byte	0x04
	.zero		1


	//   ....[138]....
        /*0994*/ 	.word	0x00004150
        /*0998*/ 	.word	0x00000002
        /*099c*/ 	.word	0x00000250
        /*09a0*/ 	.short	0x010a
        /*09a2*/ 	.byte	0xff
	.zero		1


	//   ....[139]....
        /*09a4*/ 	.word	0x00004260
        /*09a8*/ 	.word	0x00000002
        /*09ac*/ 	.word	0x00000000
        /*09b0*/ 	.short	0x0101
        /*09b2*/ 	.byte	0xff
	.zero		1


	//   ....[140]....
        /*09b4*/ 	.word	0x000042f0
        /*09b8*/ 	.word	0x000000ff
        /*09bc*/ 	.word	0x00000260
        /*09c0*/ 	.short	0x0106
        /*09c2*/ 	.byte	0x04
	.zero		1


	//   ....[141]....
        /*09c4*/ 	.word	0x00004310
        /*09c8*/ 	.word	0x000000ff
        /*09cc*/ 	.word	0x00000260
        /*09d0*/ 	.short	0x010a
        /*09d2*/ 	.byte	0x04
	.zero		1


	//   ....[142]....
        /*09d4*/ 	.word	0x000043a0
        /*09d8*/ 	.word	0x000000ff
        /*09dc*/ 	.word	0x00000260
        /*09e0*/ 	.short	0x0106
        /*09e2*/ 	.byte	0x07
	.zero		1


	//   ....[143]....
        /*09e4*/ 	.word	0x000043e0
        /*09e8*/ 	.word	0x00000000
        /*09ec*/ 	.word	0x00000260
        /*09f0*/ 	.short	0x010a
        /*09f2*/ 	.byte	0xff
	.zero		1


	//   ....[144]....
        /*09f4*/ 	.word	0x000048e0
        /*09f8*/ 	.word	0x00000000
        /*09fc*/ 	.word	0x00000250
        /*0a00*/ 	.short	0x010a
        /*0a02*/ 	.byte	0xff
	.zero		1


	//   ....[145]....
        /*0a04*/ 	.word	0x000049e0
        /*0a08*/ 	.word	0x00000003
        /*0a0c*/ 	.word	0x00000000
        /*0a10*/ 	.short	0x0101
        /*0a12*/ 	.byte	0xff
	.zero		1


	//   ....[146]....
        /*0a14*/ 	.word	0x000049f0
        /*0a18*/ 	.word	0x000000ff
        /*0a1c*/ 	.word	0x00000000
        /*0a20*/ 	.short	0x010a
        /*0a22*/ 	.byte	0x04
	.zero		1


	//   ....[147]....
        /*0a24*/ 	.word	0x00004a10
        /*0a28*/ 	.word	0x000000ff
        /*0a2c*/ 	.word	0x00000290
        /*0a30*/ 	.short	0x010a
        /*0a32*/ 	.byte	0x13
	.zero		1


	//   ....[148]....
        /*0a34*/ 	.word	0x00004b50
        /*0a38*/ 	.word	0x000000ff
        /*0a3c*/ 	.word	0x00000000
        /*0a40*/ 	.short	0x010a
        /*0a42*/ 	.byte	0x06
	.zero		1


	//   ....[149]....
        /*0a44*/ 	.word	0x00004c50
        /*0a48*/ 	.word	0x000000ff
        /*0a4c*/ 	.word	0x00000000
        /*0a50*/ 	.short	0x010a
        /*0a52*/ 	.byte	0x04
	.zero		1


	//   ....[150]....
        /*0a54*/ 	.word	0x00004e30
        /*0a58*/ 	.word	0x000000ff
        /*0a5c*/ 	.word	0x00000000
        /*0a60*/ 	.short	0x010a
        /*0a62*/ 	.byte	0x04
	.zero		1


	//   ....[151]....
        /*0a64*/ 	.word	0x00004ec0
        /*0a68*/ 	.word	0x000000ff
        /*0a6c*/ 	.word	0x00000000
        /*0a70*/ 	.short	0x010a
        /*0a72*/ 	.byte	0x05
	.zero		1


	//   ....[152]....
        /*0a74*/ 	.word	0x00004f50
        /*0a78*/ 	.word	0x000000ff
        /*0a7c*/ 	.word	0x00000000
        /*0a80*/ 	.short	0x010a
        /*0a82*/ 	.byte	0x05
	.zero		1


	//   ....[153]....
        /*0a84*/ 	.word	0x00004fe0
        /*0a88*/ 	.word	0x000000ff
        /*0a8c*/ 	.word	0x00000000
        /*0a90*/ 	.short	0x010a
        /*0a92*/ 	.byte	0x04
	.zero		1


	//   ....[154]....
        /*0a94*/ 	.word	0x00005500
        /*0a98*/ 	.word	0x00000008
        /*0a9c*/ 	.word	0x00000250
        /*0aa0*/ 	.short	0x010a
        /*0aa2*/ 	.byte	0xff
	.zero		1


	//   ....[155]....
        /*0aa4*/ 	.word	0x00005670
        /*0aa8*/ 	.word	0x00000000
        /*0aac*/ 	.word	0x00000000
        /*0ab0*/ 	.short	0x0101
        /*0ab2*/ 	.byte	0xff
	.zero		1


	//   ....[156]....
        /*0ab4*/ 	.word	0x00005b50
        /*0ab8*/ 	.word	0x000000ff
        /*0abc*/ 	.word	0x00000248
        /*0ac0*/ 	.short	0x010a
        /*0ac2*/ 	.byte	0x15
	.zero		1


	//   ....[157]....
        /*0ac4*/ 	.word	0x00005ce0
        /*0ac8*/ 	.word	0x000000ff
        /*0acc*/ 	.word	0x00000230
        /*0ad0*/ 	.short	0x010a
        /*0ad2*/ 	.byte	0x15
	.zero		1


	//   ....[158]....
        /*0ad4*/ 	.word	0x00005e50
        /*0ad8*/ 	.word	0x000000ff
        /*0adc*/ 	.word	0x00000220
        /*0ae0*/ 	.short	0x010b
        /*0ae2*/ 	.byte	0x15
	.zero		1


	//   ....[159]....
        /*0ae4*/ 	.word	0x00005e60
        /*0ae8*/ 	.word	0x000000ff
        /*0aec*/ 	.word	0x00000000
        /*0af0*/ 	.short	0x0101
        /*0af2*/ 	.byte	0x27
	.zero		1


	//   ....[160]....
        /*0af4*/ 	.word	0x00005e70
        /*0af8*/ 	.word	0x000000ff
        /*0afc*/ 	.word	0x00000238
        /*0b00*/ 	.short	0x010a
        /*0b02*/ 	.byte	0x15
	.zero		1


	//   ....[161]....
        /*0b04*/ 	.word	0x00006050
        /*0b08*/ 	.word	0x000000ff
        /*0b0c*/ 	.word	0x00000228
        /*0b10*/ 	.short	0x010b
        /*0b12*/ 	.byte	0x15
	.zero		1


	//   ....[162]....
        /*0b14*/ 	.word	0x00006060
        /*0b18*/ 	.word	0x000000ff
        /*0b1c*/ 	.word	0x00000000
        /*0b20*/ 	.short	0x0101
        /*0b22*/ 	.byte	0x26
	.zero		1


	//   ....[163]....
        /*0b24*/ 	.word	0x00006090
        /*0b28*/ 	.word	0x000000ff
        /*0b2c*/ 	.word	0x00000230
        /*0b30*/ 	.short	0x010a
        /*0b32*/ 	.byte	0x15
	.zero		1


	//   ....[164]....
        /*0b34*/ 	.word	0x000060d0
        /*0b38*/ 	.word	0x00000000
        /*0b3c*/ 	.word	0x00000238
        /*0b40*/ 	.short	0x010a
        /*0b42*/ 	.byte	0xff
	.zero		1


	//   ....[165]....
        /*0b44*/ 	.word	0x00006400
        /*0b48*/ 	.word	0x00000003
        /*0b4c*/ 	.word	0x00000250
        /*0b50*/ 	.short	0x010a
        /*0b52*/ 	.byte	0xff
	.zero		1


	//   ....[166]....
        /*0b54*/ 	.word	0x00006580
        /*0b58*/ 	.word	0x00000000
        /*0b5c*/ 	.word	0x00000000
        /*0b60*/ 	.short	0x0101
        /*0b62*/ 	.byte	0xff
	.zero		1


	//   ....[167]....
        /*0b64*/ 	.word	0x000070c0
        /*0b68*/ 	.word	0x00000002
        /*0b6c*/ 	.word	0x00000220
        /*0b70*/ 	.short	0x010a
        /*0b72*/ 	.byte	0xff
	.zero		1


	//   ....[168]....
        /*0b74*/ 	.word	0x00007130
        /*0b78*/ 	.word	0x00000064
        /*0b7c*/ 	.word	0x00000270
        /*0b80*/ 	.short	0x010a
        /*0b82*/ 	.byte	0xff
	.zero		1


	//   ....[169]....
        /*0b84*/ 	.word	0x00007220
        /*0b88*/ 	.word	0x00000002
        /*0b8c*/ 	.word	0x00000220
        /*0b90*/ 	.short	0x010a
        /*0b92*/ 	.byte	0xff
	.zero		1


	//   ....[170]....
        /*0b94*/ 	.word	0x00007330
        /*0b98*/ 	.word	0x00000000
        /*0b9c*/ 	.word	0x00000000
        /*0ba0*/ 	.short	0x0101
        /*0ba2*/ 	.byte	0xff
	.zero		1


	//   ....[171]....
        /*0ba4*/ 	.word	0x000073b0
        /*0ba8*/ 	.word	0x00000064
        /*0bac*/ 	.word	0x00000270
        /*0bb0*/ 	.short	0x010a
        /*0bb2*/ 	.byte	0xff
	.zero		1


	//   ....[172]....
        /*0bb4*/ 	.word	0x00007f00
        /*0bb8*/ 	.word	0x0000006d
        /*0bbc*/ 	.word	0x00000220
        /*0bc0*/ 	.short	0x010a
        /*0bc2*/ 	.byte	0xff
	.zero		1


	//   ....[173]....
        /*0bc4*/ 	.word	0x00007fd0
        /*0bc8*/ 	.word	0x0000006d
        /*0bcc*/ 	.word	0x00000220
        /*0bd0*/ 	.short	0x010a
        /*0bd2*/ 	.byte	0xff
	.zero		1


	//   ....[174]....
        /*0bd4*/ 	.word	0x000080e0
        /*0bd8*/ 	.word	0x00000000
        /*0bdc*/ 	.word	0x00000000
        /*0be0*/ 	.short	0x0101
        /*0be2*/ 	.byte	0xff
	.zero		1


	//   ....[175]....
        /*0be4*/ 	.word	0x00008570
        /*0be8*/ 	.word	0x000000ff
        /*0bec*/ 	.word	0x00000000
        /*0bf0*/ 	.short	0x0101
        /*0bf2*/ 	.byte	0x04
	.zero		1


	//   ....[176]....
        /*0bf4*/ 	.word	0x00008d80
        /*0bf8*/ 	.word	0x00000000
        /*0bfc*/ 	.word	0x000002c0
        /*0c00*/ 	.short	0x010a
        /*0c02*/ 	.byte	0xff
	.zero		1


	//   ....[177]....
        /*0c04*/ 	.word	0x00008de0
        /*0c08*/ 	.word	0x00000000
        /*0c0c*/ 	.word	0x00000110
        /*0c10*/ 	.short	0x010a
        /*0c12*/ 	.byte	0xff
	.zero		1


	//   ....[178]....
        /*0c14*/ 	.word	0x00008e40
        /*0c18*/ 	.word	0x00000000
        /*0c1c*/ 	.word	0x00000110
        /*0c20*/ 	.short	0x010a
        /*0c22*/ 	.byte	0xff
	.zero		1


	//   ....[179]....
        /*0c24*/ 	.word	0x00008e90
        /*0c28*/ 	.word	0x00000003
        /*0c2c*/ 	.word	0x00000250
        /*0c30*/ 	.short	0x010a
        /*0c32*/ 	.byte	0xff
	.zero		1


	//   ....[180]....
        /*0c34*/ 	.word	0x00008ef0
        /*0c38*/ 	.word	0x00000000
        /*0c3c*/ 	.word	0x00000000
        /*0c40*/ 	.short	0x010a
        /*0c42*/ 	.byte	0xff
	.zero		1


	//   ....[181]....
        /*0c44*/ 	.word	0x00008f50
        /*0c48*/ 	.word	0x00000000
        /*0c4c*/ 	.word	0x00000000
        /*0c50*/ 	.short	0x010a
        /*0c52*/ 	.byte	0xff
	.zero		1


	//   ....[182]....
        /*0c54*/ 	.word	0x00008fb0
        /*0c58*/ 	.word	0x00000000
        /*0c5c*/ 	.word	0x00000000
        /*0c60*/ 	.short	0x010a
        /*0c62*/ 	.byte	0xff
	.zero		1


	//   ....[183]....
        /*0c64*/ 	.word	0x00009010
        /*0c68*/ 	.word	0x00000000
        /*0c6c*/ 	.word	0x00000000
        /*0c70*/ 	.short	0x010a
        /*0c72*/ 	.byte	0xff
	.zero		1


	//   ....[184]....
        /*0c74*/ 	.word	0x00009070
        /*0c78*/ 	.word	0x00000000
        /*0c7c*/ 	.word	0x00000000
        /*0c80*/ 	.short	0x010a
        /*0c82*/ 	.byte	0xff
	.zero		1


	//   ....[185]....
        /*0c84*/ 	.word	0x000090d0
        /*0c88*/ 	.word	0x00000000
        /*0c8c*/ 	.word	0x00000000
        /*0c90*/ 	.short	0x010a
        /*0c92*/ 	.byte	0xff
	.zero		1


	//   ....[186]....
        /*0c94*/ 	.word	0x00009130
        /*0c98*/ 	.word	0x00000000
        /*0c9c*/ 	.word	0x00000000
        /*0ca0*/ 	.short	0x010a
        /*0ca2*/ 	.byte	0xff
	.zero		1


	//   ....[187]....
        /*0ca4*/ 	.word	0x00009190
        /*0ca8*/ 	.word	0x00000000
        /*0cac*/ 	.word	0x00000000
        /*0cb0*/ 	.short	0x010a
        /*0cb2*/ 	.byte	0xff
	.zero		1


	//   ....[188]....
        /*0cb4*/ 	.word	0x000091f0
        /*0cb8*/ 	.word	0x00000000
        /*0cbc*/ 	.word	0x00000000
        /*0cc0*/ 	.short	0x010a
        /*0cc2*/ 	.byte	0xff
	.zero		1


	//   ....[189]....
        /*0cc4*/ 	.word	0x00009250
        /*0cc8*/ 	.word	0x00000000
        /*0ccc*/ 	.word	0x00000000
        /*0cd0*/ 	.short	0x010a
        /*0cd2*/ 	.byte	0xff
	.zero		1


	//   ....[190]....
        /*0cd4*/ 	.word	0x000092b0
        /*0cd8*/ 	.word	0x00000000
        /*0cdc*/ 	.word	0x00000000
        /*0ce0*/ 	.short	0x010a
        /*0ce2*/ 	.byte	0xff
	.zero		1


	//   ....[191]....
        /*0ce4*/ 	.word	0x00009310
        /*0ce8*/ 	.word	0x00000000
        /*0cec*/ 	.word	0x00000000
        /*0cf0*/ 	.short	0x010a
        /*0cf2*/ 	.byte	0xff
	.zero		1


	//   ....[192]....
        /*0cf4*/ 	.word	0x00009370
        /*0cf8*/ 	.word	0x00000000
        /*0cfc*/ 	.word	0x00000000
        /*0d00*/ 	.short	0x010a
        /*0d02*/ 	.byte	0xff
	.zero		1


	//   ....[193]....
        /*0d04*/ 	.word	0x000093d0
        /*0d08*/ 	.word	0x00000000
        /*0d0c*/ 	.word	0x00000000
        /*0d10*/ 	.short	0x010a
        /*0d12*/ 	.byte	0xff
	.zero		1


	//   ....[194]....
        /*0d14*/ 	.word	0x00009430
        /*0d18*/ 	.word	0x00000000
        /*0d1c*/ 	.word	0x00000000
        /*0d20*/ 	.short	0x010a
        /*0d22*/ 	.byte	0xff
	.zero		1


	//   ....[195]....
        /*0d24*/ 	.word	0x00009490
        /*0d28*/ 	.word	0x00000000
        /*0d2c*/ 	.word	0x00000000
        /*0d30*/ 	.short	0x010a
        /*0d32*/ 	.byte	0xff
	.zero		1


	//   ....[196]....
        /*0d34*/ 	.word	0x000094f0
        /*0d38*/ 	.word	0x00000000
        /*0d3c*/ 	.word	0x00000000
        /*0d40*/ 	.short	0x010a
        /*0d42*/ 	.byte	0xff
	.zero		1


	//   ....[197]....
        /*0d44*/ 	.word	0x00009550
        /*0d48*/ 	.word	0x00000000
        /*0d4c*/ 	.word	0x00000000
        /*0d50*/ 	.short	0x010a
        /*0d52*/ 	.byte	0xff
	.zero		1


	//   ....[198]....
        /*0d54*/ 	.word	0x000095b0
        /*0d58*/ 	.word	0x00000000
        /*0d5c*/ 	.word	0x00000000
        /*0d60*/ 	.short	0x010a
        /*0d62*/ 	.byte	0xff
	.zero		1


	//   ....[199]....
        /*0d64*/ 	.word	0x00009610
        /*0d68*/ 	.word	0x00000000
        /*0d6c*/ 	.word	0x00000000
        /*0d70*/ 	.short	0x010a
        /*0d72*/ 	.byte	0xff
	.zero		1


	//   ....[200]....
        /*0d74*/ 	.word	0x00009670
        /*0d78*/ 	.word	0x00000000
        /*0d7c*/ 	.word	0x00000000
        /*0d80*/ 	.short	0x010a
        /*0d82*/ 	.byte	0xff
	.zero		1


	//   ....[201]....
        /*0d84*/ 	.word	0x000096d0
        /*0d88*/ 	.word	0x00000000
        /*0d8c*/ 	.word	0x00000000
        /*0d90*/ 	.short	0x010a
        /*0d92*/ 	.byte	0xff
	.zero		1


	//   ....[202]....
        /*0d94*/ 	.word	0x00009730
        /*0d98*/ 	.word	0x00000000
        /*0d9c*/ 	.word	0x00000000
        /*0da0*/ 	.short	0x010a
        /*0da2*/ 	.byte	0xff
	.zero		1


	//   ....[203]....
        /*0da4*/ 	.word	0x00009790
        /*0da8*/ 	.word	0x00000000
        /*0dac*/ 	.word	0x00000000
        /*0db0*/ 	.short	0x010a
        /*0db2*/ 	.byte	0xff
	.zero		1


	//   ....[204]....
        /*0db4*/ 	.word	0x000097f0
        /*0db8*/ 	.word	0x00000000
        /*0dbc*/ 	.word	0x00000000
        /*0dc0*/ 	.short	0x010a
        /*0dc2*/ 	.byte	0xff
	.zero		1


	//   ....[205]....
        /*0dc4*/ 	.word	0x00009850
        /*0dc8*/ 	.word	0x00000000
        /*0dcc*/ 	.word	0x00000000
        /*0dd0*/ 	.short	0x010a
        /*0dd2*/ 	.byte	0xff
	.zero		1


	//   ....[206]....
        /*0dd4*/ 	.word	0x000098b0
        /*0dd8*/ 	.word	0x00000000
        /*0ddc*/ 	.word	0x00000000
        /*0de0*/ 	.short	0x010a
        /*0de2*/ 	.byte	0xff
	.zero		1


	//   ....[207]....
        /*0de4*/ 	.word	0x00009910
        /*0de8*/ 	.word	0x00000000
        /*0dec*/ 	.word	0x00000000
        /*0df0*/ 	.short	0x010a
        /*0df2*/ 	.byte	0xff
	.zero		1


	//   ....[208]....
        /*0df4*/ 	.word	0x00009970
        /*0df8*/ 	.word	0x00000000
        /*0dfc*/ 	.word	0x00000000
        /*0e00*/ 	.short	0x010a
        /*0e02*/ 	.byte	0xff
	.zero		1


	//   ....[209]....
        /*0e04*/ 	.word	0x000099d0
        /*0e08*/ 	.word	0x00000000
        /*0e0c*/ 	.word	0x00000000
        /*0e10*/ 	.short	0x010a
        /*0e12*/ 	.byte	0xff
	.zero		1


	//   ....[210]....
        /*0e14*/ 	.word	0x00009a30
        /*0e18*/ 	.word	0x00000000
        /*0e1c*/ 	.word	0x00000000
        /*0e20*/ 	.short	0x010a
        /*0e22*/ 	.byte	0xff
	.zero		1


	//   ....[211]....
        /*0e24*/ 	.word	0x00009a90
        /*0e28*/ 	.word	0x00000000
        /*0e2c*/ 	.word	0x00000000
        /*0e30*/ 	.short	0x010a
        /*0e32*/ 	.byte	0xff
	.zero		1


	//   ....[212]....
        /*0e34*/ 	.word	0x00009af0
        /*0e38*/ 	.word	0x00000000
        /*0e3c*/ 	.word	0x00000000
        /*0e40*/ 	.short	0x010a
        /*0e42*/ 	.byte	0xff
	.zero		1


	//   ....[213]....
        /*0e44*/ 	.word	0x00009b40
        /*0e48*/ 	.word	0x00000002
        /*0e4c*/ 	.word	0x000002b0
        /*0e50*/ 	.short	0x010a
        /*0e52*/ 	.byte	0xff
	.zero		1


	//   ....[214]....
        /*0e54*/ 	.word	0x00009ba0
        /*0e58*/ 	.word	0x00000002
        /*0e5c*/ 	.word	0x00000260
        /*0e60*/ 	.short	0x010a
        /*0e62*/ 	.byte	0xff
	.zero		1


	//   ....[215]....
        /*0e64*/ 	.word	0x00009bf0
        /*0e68*/ 	.word	0x00000002
        /*0e6c*/ 	.word	0x00000250
        /*0e70*/ 	.short	0x010a
        /*0e72*/ 	.byte	0xff
	.zero		1


	//   ....[216]....
        /*0e74*/ 	.word	0x00009c50
        /*0e78*/ 	.word	0x00000000
        /*0e7c*/ 	.word	0x00000260
        /*0e80*/ 	.short	0x010a
        /*0e82*/ 	.byte	0xff
	.zero		1


	//   ....[217]....
        /*0e84*/ 	.word	0x00009ca0
        /*0e88*/ 	.word	0x00000000
        /*0e8c*/ 	.word	0x00000250
        /*0e90*/ 	.short	0x010a
        /*0e92*/ 	.byte	0xff
	.zero		1


	//   ....[218]....
        /*0e94*/ 	.word	0x00009d00
        /*0e98*/ 	.word	0x00000003
        /*0e9c*/ 	.word	0x00000290
        /*0ea0*/ 	.short	0x010a
        /*0ea2*/ 	.byte	0xff
	.zero		1


	//   ....[219]....
        /*0ea4*/ 	.word	0x00009d60
        /*0ea8*/ 	.word	0x00000000
        /*0eac*/ 	.word	0x00000000
        /*0eb0*/ 	.short	0x010a
        /*0eb2*/ 	.byte	0xff
	.zero		1


	//   ....[220]....
        /*0eb4*/ 	.word	0x00009dc0
        /*0eb8*/ 	.word	0x00000000
        /*0ebc*/ 	.word	0x00000000
        /*0ec0*/ 	.short	0x010a
        /*0ec2*/ 	.byte	0xff
	.zero		1


	//   ....[221]....
        /*0ec4*/ 	.word	0x00009e20
        /*0ec8*/ 	.word	0x00000000
        /*0ecc*/ 	.word	0x00000000
        /*0ed0*/ 	.short	0x010a
        /*0ed2*/ 	.byte	0xff
	.zero		1


	//   ....[222]....
        /*0ed4*/ 	.word	0x00009e80
        /*0ed8*/ 	.word	0x00000000
        /*0edc*/ 	.word	0x00000000
        /*0ee0*/ 	.short	0x010a
        /*0ee2*/ 	.byte	0xff
	.zero		1


	//   ....[223]....
        /*0ee4*/ 	.word	0x00009ee0
        /*0ee8*/ 	.word	0x00000000
        /*0eec*/ 	.word	0x00000000
        /*0ef0*/ 	.short	0x010a
        /*0ef2*/ 	.byte	0xff
	.zero		1


	//   ....[224]....
        /*0ef4*/ 	.word	0x00009f30
        /*0ef8*/ 	.word	0x00000008
        /*0efc*/ 	.word	0x00000250
        /*0f00*/ 	.short	0x010a
        /*0f02*/ 	.byte	0xff
	.zero		1


	//   ....[225]....
        /*0f04*/ 	.word	0x00009f90
        /*0f08*/ 	.word	0x00000000
        /*0f0c*/ 	.word	0x00000248
        /*0f10*/ 	.short	0x010a
        /*0f12*/ 	.byte	0xff
	.zero		1


	//   ....[226]....
        /*0f14*/ 	.word	0x00009ff0
        /*0f18*/ 	.word	0x00000005
        /*0f1c*/ 	.word	0x00000230
        /*0f20*/ 	.short	0x010a
        /*0f22*/ 	.byte	0xff
	.zero		1


	//   ....[227]....
        /*0f24*/ 	.word	0x0000a050
        /*0f28*/ 	.word	0x00000005
        /*0f2c*/ 	.word	0x00000238
        /*0f30*/ 	.short	0x010a
        /*0f32*/ 	.byte	0xff
	.zero		1


	//   ....[228]....
        /*0f34*/ 	.word	0x0000a0b0
        /*0f38*/ 	.word	0x00000000
        /*0f3c*/ 	.word	0x00000230
        /*0f40*/ 	.short	0x010a
        /*0f42*/ 	.byte	0xff
	.zero		1


	//   ....[229]....
        /*0f44*/ 	.word	0x0000a100
        /*0f48*/ 	.word	0x00000003
        /*0f4c*/ 	.word	0x00000250
        /*0f50*/ 	.short	0x010a
        /*0f52*/ 	.byte	0xff
	.zero		1


	//   ....[230]....
        /*0f54*/ 	.word	0x0000a150
        /*0f58*/ 	.word	0x00000002
        /*0f5c*/ 	.word	0x00000220
        /*0f60*/ 	.short	0x010a
        /*0f62*/ 	.byte	0xff
	.zero		1


	//   ....[231]....
        /*0f64*/ 	.word	0x0000a1a0
        /*0f68*/ 	.word	0x00000064
        /*0f6c*/ 	.word	0x00000270
        /*0f70*/ 	.short	0x010a
        /*0f72*/ 	.byte	0xff
	.zero		1


	//   ....[232]....
        /*0f74*/ 	.word	0x0000a1f0
        /*0f78*/ 	.word	0x0000006d
        /*0f7c*/ 	.word	0x00000220
        /*0f80*/ 	.short	0x010a
        /*0f82*/ 	.byte	0xff
	.zero		1


	//----- nvinfo : EIATTR_NUM_MBARRIERS
	.align		4
.L_47:
        /*0f84*/ 	.byte	0x03, 0x38
        /*0f86*/ 	.short	0x005a


	//----- nvinfo : EIATTR_EXIT_INSTR_OFFSETS
	.align		4
        /*0f88*/ 	.byte	0x04, 0x1c
        /*0f8a*/ 	.short	(.L_49 - .L_48)


	//   ....[0]....
.L_48:
        /*0f8c*/ 	.word	0x00003ea0


	//   ....[1]....
        /*0f90*/ 	.word	0x000043b0


	//   ....[2]....
        /*0f94*/ 	.word	0x00004410


	//   ....[3]....
        /*0f98*/ 	.word	0x00005240


	//   ....[4]....
        /*0f9c*/ 	.word	0x00006100


	//   ....[5]....
        /*0fa0*/ 	.word	0x00006140


	//   ....[6]....
        /*0fa4*/ 	.word	0x00008d70


	//----- nvinfo : EIATTR_MAX_THREADS
	.align		4
.L_49:
        /*0fa8*/ 	.byte	0x04, 0x05
        /*0faa*/ 	.short	(.L_51 - .L_50)
.L_50:
        /*0fac*/ 	.word	0x00000100
        /*0fb0*/ 	.word	0x00000001
        /*0fb4*/ 	.word	0x00000001


	//----- nvinfo : EIATTR_CRS_STACK_SIZE
	.align		4
.L_51:
        /*0fb8*/ 	.byte	0x04, 0x1e
        /*0fba*/ 	.short	(.L_53 - .L_52)
.L_52:
        /*0fbc*/ 	.word	0x00000000


	//----- nvinfo : EIATTR_CBANK_PARAM_SIZE
	.align		4
.L_53:
        /*0fc0*/ 	.byte	0x03, 0x19
        /*0fc2*/ 	.short	0x0800


	//----- nvinfo : EIATTR_PARAM_CBANK
	.align		4
        /*0fc4*/ 	.byte	0x04, 0x0a
        /*0fc6*/ 	.short	(.L_55 - .L_54)
	.align		4
.L_54:
        /*0fc8*/ 	.word	index@(.nv.constant0._ZN7cutlass13device_kernelINS_4gemm6kernel13GemmUniversalIN4cute5tupleIJiiiiEEENS1_10collective13CollectiveMmaINS1_35MainloopSm100TmaUmmaWarpSpecializedILi34ELi2ELi4ENS5_IJNS4_1CILi8EEENSA_ILi1EEESC_EEEEENS5_IJNSA_ILi64EEENSA_ILi128EEENSA_ILi32EEEEEENS_12float_e5m2_tENS5_IJlSC_lEEESJ_SK_NS4_8TiledMMAINS4_8MMA_AtomIJNS4_10MMA_TraitsINS4_19SM100_MMA_F8F6F4_SSEJSJ_SJ_fSF_SG_NS4_17integral_constantINS4_4UMMA5MajorELSR_0EEESS_NSP_INSQ_7ScaleInELST_0EEESU_EEEEEENS4_6LayoutINS5_IJSC_SC_SC_EEENS5_IJNSA_ILi0EEESZ_SZ_EEEEENS5_IJNS4_10UnderscoreES12_S12_EEEEENS4_13SM90_TMA_LOADENS4_14ComposedLayoutINS4_7SwizzleILi1ELi4ELi3EEENS4_18smem_ptr_flag_bitsILi8EEENSX_INS5_IJSB_SH_EEENS5_IJSH_SC_EEEEEEEvNS4_8identityENS4_23SM90_TMA_LOAD_MULTICASTES1E_vS1F_EENS_8epilogue10collective18CollectiveEpilogueINS1I_23Sm100TmaWarpSpecializedILi2ELi2ELi32ELb0ELb0EEEJSI_NS5_IJNSX_ISF_SC_EES1N_EEESJ_SK_SJ_SK_NS1I_6fusion15FusionCallbacksIS1M_NS1P_17LinearCombinationISJ_fSJ_fLNS_15FloatRoundStyleE2EEESI_S1O_JEEENS4_5SM1004TMEM4LOAD26SM100_TMEM_LOAD_16dp32b32xES15_NS16_INS17_ILi2ELi4ELi3EEES1A_NSX_INS5_IJSB_SF_EEENS5_IJSF_SC_EEEEEEENS4_39AutoVectorizingCopyWithAssumedAlignmentILi128EEENS4_14SM90_TMA_STOREES23_S25_S25_EEEvvEEEEvNT_6ParamsE)
        /*0fcc*/ 	.short	0x0380
        /*0fce*/ 	.short	0x0800


	//----- nvinfo : EIATTR_SW_WAR
	.align		4
.L_55:
        /*0fd0*/ 	.byte	0x04, 0x36
        /*0fd2*/ 	.short	(.L_57 - .L_56)
.L_56:
        /*0fd4*/ 	.word	0x00000008
.L_57:


//--------------------- .nv.callgraph             --------------------------
	.section	.nv.callgraph,"",@"SHT_CUDA_CALLGRAPH"
	.align	4
	.sectionentsize	8
	.align		4
        /*0000*/ 	.word	0x00000000
	.align		4
        /*0004*/ 	.word	0xffffffff
	.align		4
        /*0008*/ 	.word	index@(_ZN7cutlass13device_kernelINS_4gemm6kernel13GemmUniversalIN4cute5tupleIJiiiiEEENS1_10collective13CollectiveMmaINS1_35MainloopSm100TmaUmmaWarpSpecializedILi34ELi2ELi4ENS5_IJNS4_1CILi8EEENSA_ILi1EEESC_EEEEENS5_IJNSA_ILi64EEENSA_ILi128EEENSA_ILi32EEEEEENS_12float_e5m2_tENS5_IJlSC_lEEESJ_SK_NS4_8TiledMMAINS4_8MMA_AtomIJNS4_10MMA_TraitsINS4_19SM100_MMA_F8F6F4_SSEJSJ_SJ_fSF_SG_NS4_17integral_constantINS4_4UMMA5MajorELSR_0EEESS_NSP_INSQ_7ScaleInELST_0EEESU_EEEEEENS4_6LayoutINS5_IJSC_SC_SC_EEENS5_IJNSA_ILi0EEESZ_SZ_EEEEENS5_IJNS4_10UnderscoreES12_S12_EEEEENS4_13SM90_TMA_LOADENS4_14ComposedLayoutINS4_7SwizzleILi1ELi4ELi3EEENS4_18smem_ptr_flag_bitsILi8EEENSX_INS5_IJSB_SH_EEENS5_IJSH_SC_EEEEEEEvNS4_8identityENS4_23SM90_TMA_LOAD_MULTICASTES1E_vS1F_EENS_8epilogue10collective18CollectiveEpilogueINS1I_23Sm100TmaWarpSpecializedILi2ELi2ELi32ELb0ELb0EEEJSI_NS5_IJNSX_ISF_SC_EES1N_EEESJ_SK_SJ_SK_NS1I_6fusion15FusionCallbacksIS1M_NS1P_17LinearCombinationISJ_fSJ_fLNS_15FloatRoundStyleE2EEESI_S1O_JEEENS4_5SM1004TMEM4LOAD26SM100_TMEM_LOAD_16dp32b32xES15_NS16_INS17_ILi2ELi4ELi3EEES1A_NSX_INS5_IJSB_SF_EEENS5_IJSF_SC_EEEEEEENS4_39AutoVectorizingCopyWithAssumedAlignmentILi128EEENS4_14SM90_TMA_STOREES23_S25_S25_EEEvvEEEEvNT_6ParamsE)
	.align		4
        /*000c*/ 	.word	index@(__assertfail)
	.align		4
        /*0010*/ 	.word	0x00000000
	.align		4
        /*0014*/ 	.word	0xfffffffe
	.align		4
        /*0018*/ 	.word	0x00000000
	.align		4
        /*001c*/ 	.word	0xfffffffd
	.align		4
        /*0020*/ 	.word	0x00000000
	.align		4
        /*0024*/ 	.word	0xfffffffc


//--------------------- .nv.constant4             --------------------------
	.section	.nv.constant4,"a",@progbits
	.align	8
	.align		8
.nv.constant4:
        /*0000*/ 	.dword	__assertfail
	.align		8
        /*0008*/ 	.dword	__unnamed_1
	.align		8
        /*0010*/ 	.dword	__unnamed_2
	.align		8
        /*0018*/ 	.dword	_ZN40_INTERNAL_fc2e7838_4_k_cu_fda74da5_293564cuda3std3__45__cpo5beginE
	.align		8
        /*0020*/ 	.dword	_ZN40_INTERNAL_fc2e7838_4_k_cu_fda74da5_293564cuda3std3__45__cpo3endE
	.align		8
        /*0028*/ 	.dword	_ZN40_INTERNAL_fc2e7838_4_k_cu_fda74da5_293564cuda3std3__45__cpo6cbeginE
	.align		8
        /*0030*/ 	.dword	_ZN40_INTERNAL_fc2e7838_4_k_cu_fda74da5_293564cuda3std3__45__cpo4cendE
	.align		8
        /*0038*/ 	.dword	_ZN40_INTERNAL_fc2e7838_4_k_cu_fda74da5_293564cuda3std3__442_GLOBAL__N__fc2e7838_4_k_cu_fda74da5_293566ignoreE
	.align		8
        /*0040*/ 	.dword	_ZN40_INTERNAL_fc2e7838_4_k_cu_fda74da5_293564cuda3std3__419piecewise_constructE
	.align		8
        /*0048*/ 	.dword	_ZN40_INTERNAL_fc2e7838_4_k_cu_fda74da5_293564cuda3std3__48in_placeE
	.align		8
        /*0050*/ 	.dword	_ZN40_INTERNAL_fc2e7838_4_k_cu_fda74da5_293564cuda3std6ranges3__45__cpo4swapE
	.align		8
        /*0058*/ 	.dword	_ZN40_INTERNAL_fc2e7838_4_k_cu_fda74da5_293564cuda3std6ranges3__45__cpo9iter_moveE
	.align		8
        /*0060*/ 	.dword	_ZN40_INTERNAL_fc2e7838_4_k_cu_fda74da5_293564cute7productE
	.align		8
        /*0068*/ 	.dword	_ZN40_INTERNAL_fc2e7838_4_k_cu_fda74da5_293564cute1_E
	.align		8
        /*0070*/ 	.dword	$str$25
	.align		8
        /*0078*/ 	.dword	$str$26
	.align		8
        /*0080*/ 	.dword	$str$27
	.align		8
        /*0088*/ 	.dword	$str$28


//--------------------- .text._ZN7cutlass13device_kernelINS_4gemm6kernel13GemmUniversalIN4cute5tupleIJiiiiEEENS1_10collective13CollectiveMmaINS1_35MainloopSm100TmaUmmaWarpSpecializedILi34ELi2ELi4ENS5_IJNS4_1CILi8EEENSA_ILi1EEESC_EEEEENS5_IJNSA_ILi64EEENSA_ILi128EEENSA_ILi32EEEEEENS_12float_e5m2_tENS5_IJlSC_lEEESJ_SK_NS4_8TiledMMAINS4_8MMA_AtomIJNS4_10MMA_TraitsINS4_19SM100_MMA_F8F6F4_SSEJSJ_SJ_fSF_SG_NS4_17integral_constantINS4_4UMMA5MajorELSR_0EEESS_NSP_INSQ_7ScaleInELST_0EEESU_EEEEEENS4_6LayoutINS5_IJSC_SC_SC_EEENS5_IJNSA_ILi0EEESZ_SZ_EEEEENS5_IJNS4_10UnderscoreES12_S12_EEEEENS4_13SM90_TMA_LOADENS4_14ComposedLayoutINS4_7SwizzleILi1ELi4ELi3EEENS4_18smem_ptr_flag_bitsILi8EEENSX_INS5_IJSB_SH_EEENS5_IJSH_SC_EEEEEEEvNS4_8identityENS4_23SM90_TMA_LOAD_MULTICASTES1E_vS1F_EENS_8epilogue10collective18CollectiveEpilogueINS1I_23Sm100TmaWarpSpecializedILi2ELi2ELi32ELb0ELb0EEEJSI_NS5_IJNSX_ISF_SC_EES1N_EEESJ_SK_SJ_SK_NS1I_6fusion15FusionCallbacksIS1M_NS1P_17LinearCombinationISJ_fSJ_fLNS_15FloatRoundStyleE2EEESI_S1O_JEEENS4_5SM1004TMEM4LOAD26SM100_TMEM_LOAD_16dp32b32xES15_NS16_INS17_ILi2ELi4ELi3EEES1A_NSX_INS5_IJSB_SF_EEENS5_IJSF_SC_EEEEEEENS4_39AutoVectorizingCopyWithAssumedAlignmentILi128EEENS4_14SM90_TMA_STOREES23_S25_S25_EEEvvEEEEvNT_6ParamsE --------------------------
	.section	.text._ZN7cutlass13device_kernelINS_4gemm6kernel13GemmUniversalIN4cute5tupleIJiiiiEEENS1_10collective13CollectiveMmaINS1_35MainloopSm100TmaUmmaWarpSpecializedILi34ELi2ELi4ENS5_IJNS4_1CILi8EEENSA_ILi1EEESC_EEEEENS5_IJNSA_ILi64EEENSA_ILi128EEENSA_ILi32EEEEEENS_12float_e5m2_tENS5_IJlSC_lEEESJ_SK_NS4_8TiledMMAINS4_8MMA_AtomIJNS4_10MMA_TraitsINS4_19SM100_MMA_F8F6F4_SSEJSJ_SJ_fSF_SG_NS4_17integral_constantINS4_4UMMA5MajorELSR_0EEESS_NSP_INSQ_7ScaleInELST_0EEESU_EEEEEENS4_6LayoutINS5_IJSC_SC_SC_EEENS5_IJNSA_ILi0EEESZ_SZ_EEEEENS5_IJNS4_10UnderscoreES12_S12_EEEEENS4_13SM90_TMA_LOADENS4_14ComposedLayoutINS4_7SwizzleILi1ELi4ELi3EEENS4_18smem_ptr_flag_bitsILi8EEENSX_INS5_IJSB_SH_EEENS5_IJSH_SC_EEEEEEEvNS4_8identityENS4_23SM90_TMA_LOAD_MULTICASTES1E_vS1F_EENS_8epilogue10collective18CollectiveEpilogueINS1I_23Sm100TmaWarpSpecializedILi2ELi2ELi32ELb0ELb0EEEJSI_NS5_IJNSX_ISF_SC_EES1N_EEESJ_SK_SJ_SK_NS1I_6fusion15FusionCallbacksIS1M_NS1P_17LinearCombinationISJ_fSJ_fLNS_15FloatRoundStyleE2EEESI_S1O_JEEENS4_5SM1004TMEM4LOAD26SM100_TMEM_LOAD_16dp32b32xES15_NS16_INS17_ILi2ELi4ELi3EEES1A_NSX_INS5_IJSB_SF_EEENS5_IJSF_SC_EEEEEEENS4_39AutoVectorizingCopyWithAssumedAlignmentILi128EEENS4_14SM90_TMA_STOREES23_S25_S25_EEEvvEEEEvNT_6ParamsE,"ax",@progbits
	.align	128
.text._ZN7cutlass13device_kernelINS_4gemm6kernel13GemmUniversalIN4cute5tupleIJiiiiEEENS1_10collective13CollectiveMmaINS1_35MainloopSm100TmaUmmaWarpSpecializedILi34ELi2ELi4ENS5_IJNS4_1CILi8EEENSA_ILi1EEESC_EEEEENS5_IJNSA_ILi64EEENSA_ILi128EEENSA_ILi32EEEEEENS_12float_e5m2_tENS5_IJlSC_lEEESJ_SK_NS4_8TiledMMAINS4_8MMA_AtomIJNS4_10MMA_TraitsINS4_19SM100_MMA_F8F6F4_SSEJSJ_SJ_fSF_SG_NS4_17integral_constantINS4_4UMMA5MajorELSR_0EEESS_NSP_INSQ_7ScaleInELST_0EEESU_EEEEEENS4_6LayoutINS5_IJSC_SC_SC_EEENS5_IJNSA_ILi0EEESZ_SZ_EEEEENS5_IJNS4_10UnderscoreES12_S12_EEEEENS4_13SM90_TMA_LOADENS4_14ComposedLayoutINS4_7SwizzleILi1ELi4ELi3EEENS4_18smem_ptr_flag_bitsILi8EEENSX_INS5_IJSB_SH_EEENS5_IJSH_SC_EEEEEEEvNS4_8identityENS4_23SM90_TMA_LOAD_MULTICASTES1E_vS1F_EENS_8epilogue10collective18CollectiveEpilogueINS1I_23Sm100TmaWarpSpecializedILi2ELi2ELi32ELb0ELb0EEEJSI_NS5_IJNSX_ISF_SC_EES1N_EEESJ_SK_SJ_SK_NS1I_6fusion15FusionCallbacksIS1M_NS1P_17LinearCombinationISJ_fSJ_fLNS_15FloatRoundStyleE2EEESI_S1O_JEEENS4_5SM1004TMEM4LOAD26SM100_TMEM_LOAD_16dp32b32xES15_NS16_INS17_ILi2ELi4ELi3EEES1A_NSX_INS5_IJSB_SF_EEENS5_IJSF_SC_EEEEEEENS4_39AutoVectorizingCopyWithAssumedAlignmentILi128EEENS4_14SM90_TMA_STOREES23_S25_S25_EEEvvEEEEvNT_6ParamsE:
        .type           _ZN7cutlass13device_kernelINS_4gemm6kernel13GemmUniversalIN4cute5tupleIJiiiiEEENS1_10collective13CollectiveMmaINS1_35MainloopSm100TmaUmmaWarpSpecializedILi34ELi2ELi4ENS5_IJNS4_1CILi8EEENSA_ILi1EEESC_EEEEENS5_IJNSA_ILi64EEENSA_ILi128EEENSA_ILi32EEEEEENS_12float_e5m2_tENS5_IJlSC_lEEESJ_SK_NS4_8TiledMMAINS4_8MMA_AtomIJNS4_10MMA_TraitsINS4_19SM100_MMA_F8F6F4_SSEJSJ_SJ_fSF_SG_NS4_17integral_constantINS4_4UMMA5MajorELSR_0EEESS_NSP_INSQ_7ScaleInELST_0EEESU_EEEEEENS4_6LayoutINS5_IJSC_SC_SC_EEENS5_IJNSA_ILi0EEESZ_SZ_EEEEENS5_IJNS4_10UnderscoreES12_S12_EEEEENS4_13SM90_TMA_LOADENS4_14ComposedLayoutINS4_7SwizzleILi1ELi4ELi3EEENS4_18smem_ptr_flag_bitsILi8EEENSX_INS5_IJSB_SH_EEENS5_IJSH_SC_EEEEEEEvNS4_8identityENS4_23SM90_TMA_LOAD_MULTICASTES1E_vS1F_EENS_8epilogue10collective18CollectiveEpilogueINS1I_23Sm100TmaWarpSpecializedILi2ELi2ELi32ELb0ELb0EEEJSI_NS5_IJNSX_ISF_SC_EES1N_EEESJ_SK_SJ_SK_NS1I_6fusion15FusionCallbacksIS1M_NS1P_17LinearCombinationISJ_fSJ_fLNS_15FloatRoundStyleE2EEESI_S1O_JEEENS4_5SM1004TMEM4LOAD26SM100_TMEM_LOAD_16dp32b32xES15_NS16_INS17_ILi2ELi4ELi3EEES1A_NSX_INS5_IJSB_SF_EEENS5_IJSF_SC_EEEEEEENS4_39AutoVectorizingCopyWithAssumedAlignmentILi128EEENS4_14SM90_TMA_STOREES23_S25_S25_EEEvvEEEEvNT_6ParamsE,@function
        .size           _ZN7cutlass13device_kernelINS_4gemm6kernel13GemmUniversalIN4cute5tupleIJiiiiEEENS1_10collective13CollectiveMmaINS1_35MainloopSm100TmaUmmaWarpSpecializedILi34ELi2ELi4ENS5_IJNS4_1CILi8EEENSA_ILi1EEESC_EEEEENS5_IJNSA_ILi64EEENSA_ILi128EEENSA_ILi32EEEEEENS_12float_e5m2_tENS5_IJlSC_lEEESJ_SK_NS4_8TiledMMAINS4_8MMA_AtomIJNS4_10MMA_TraitsINS4_19SM100_MMA_F8F6F4_SSEJSJ_SJ_fSF_SG_NS4_17integral_constantINS4_4UMMA5MajorELSR_0EEESS_NSP_INSQ_7ScaleInELST_0EEESU_EEEEEENS4_6LayoutINS5_IJSC_SC_SC_EEENS5_IJNSA_ILi0EEESZ_SZ_EEEEENS5_IJNS4_10UnderscoreES12_S12_EEEEENS4_13SM90_TMA_LOADENS4_14ComposedLayoutINS4_7SwizzleILi1ELi4ELi3EEENS4_18smem_ptr_flag_bitsILi8EEENSX_INS5_IJSB_SH_EEENS5_IJSH_SC_EEEEEEEvNS4_8identityENS4_23SM90_TMA_LOAD_MULTICASTES1E_vS1F_EENS_8epilogue10collective18CollectiveEpilogueINS1I_23Sm100TmaWarpSpecializedILi2ELi2ELi32ELb0ELb0EEEJSI_NS5_IJNSX_ISF_SC_EES1N_EEESJ_SK_SJ_SK_NS1I_6fusion15FusionCallbacksIS1M_NS1P_17LinearCombinationISJ_fSJ_fLNS_15FloatRoundStyleE2EEESI_S1O_JEEENS4_5SM1004TMEM4LOAD26SM100_TMEM_LOAD_16dp32b32xES15_NS16_INS17_ILi2ELi4ELi3EEES1A_NSX_INS5_IJSB_SF_EEENS5_IJSF_SC_EEEEEEENS4_39AutoVectorizingCopyWithAssumedAlignmentILi128EEENS4_14SM90_TMA_STOREES23_S25_S25_EEEvvEEEEvNT_6ParamsE,(.L_x_240 - _ZN7cutlass13device_kernelINS_4gemm6kernel13GemmUniversalIN4cute5tupleIJiiiiEEENS1_10collective13CollectiveMmaINS1_35MainloopSm100TmaUmmaWarpSpecializedILi34ELi2ELi4ENS5_IJNS4_1CILi8EEENSA_ILi1EEESC_EEEEENS5_IJNSA_ILi64EEENSA_ILi128EEENSA_ILi32EEEEEENS_12float_e5m2_tENS5_IJlSC_lEEESJ_SK_NS4_8TiledMMAINS4_8MMA_AtomIJNS4_10MMA_TraitsINS4_19SM100_MMA_F8F6F4_SSEJSJ_SJ_fSF_SG_NS4_17integral_constantINS4_4UMMA5MajorELSR_0EEESS_NSP_INSQ_7ScaleInELST_0EEESU_EEEEEENS4_6LayoutINS5_IJSC_SC_SC_EEENS5_IJNSA_ILi0EEESZ_SZ_EEEEENS5_IJNS4_10UnderscoreES12_S12_EEEEENS4_13SM90_TMA_LOADENS4_14ComposedLayoutINS4_7SwizzleILi1ELi4ELi3EEENS4_18smem_ptr_flag_bitsILi8EEENSX_INS5_IJSB_SH_EEENS5_IJSH_SC_EEEEEEEvNS4_8identityENS4_23SM90_TMA_LOAD_MULTICASTES1E_vS1F_EENS_8epilogue10collective18CollectiveEpilogueINS1I_23Sm100TmaWarpSpecializedILi2ELi2ELi32ELb0ELb0EEEJSI_NS5_IJNSX_ISF_SC_EES1N_EEESJ_SK_SJ_SK_NS1I_6fusion15FusionCallbacksIS1M_NS1P_17LinearCombinationISJ_fSJ_fLNS_15FloatRoundStyleE2EEESI_S1O_JEEENS4_5SM1004TMEM4LOAD26SM100_TMEM_LOAD_16dp32b32xES15_NS16_INS17_ILi2ELi4ELi3EEES1A_NSX_INS5_IJSB_SF_EEENS5_IJSF_SC_EEEEEEENS4_39AutoVectorizingCopyWithAssumedAlignmentILi128EEENS4_14SM90_TMA_STOREES23_S25_S25_EEEvvEEEEvNT_6ParamsE)
        .other          _ZN7cutlass13device_kernelINS_4gemm6kernel13GemmUniversalIN4cute5tupleIJiiiiEEENS1_10collective13CollectiveMmaINS1_35MainloopSm100TmaUmmaWarpSpecializedILi34ELi2ELi4ENS5_IJNS4_1CILi8EEENSA_ILi1EEESC_EEEEENS5_IJNSA_ILi64EEENSA_ILi128EEENSA_ILi32EEEEEENS_12float_e5m2_tENS5_IJlSC_lEEESJ_SK_NS4_8TiledMMAINS4_8MMA_AtomIJNS4_10MMA_TraitsINS4_19SM100_MMA_F8F6F4_SSEJSJ_SJ_fSF_SG_NS4_17integral_constantINS4_4UMMA5MajorELSR_0EEESS_NSP_INSQ_7ScaleInELST_0EEESU_EEEEEENS4_6LayoutINS5_IJSC_SC_SC_EEENS5_IJNSA_ILi0EEESZ_SZ_EEEEENS5_IJNS4_10UnderscoreES12_S12_EEEEENS4_13SM90_TMA_LOADENS4_14ComposedLayoutINS4_7SwizzleILi1ELi4ELi3EEENS4_18smem_ptr_flag_bitsILi8EEENSX_INS5_IJSB_SH_EEENS5_IJSH_SC_EEEEEEEvNS4_8identityENS4_23SM90_TMA_LOAD_MULTICASTES1E_vS1F_EENS_8epilogue10collective18CollectiveEpilogueINS1I_23Sm100TmaWarpSpecializedILi2ELi2ELi32ELb0ELb0EEEJSI_NS5_IJNSX_ISF_SC_EES1N_EEESJ_SK_SJ_SK_NS1I_6fusion15FusionCallbacksIS1M_NS1P_17LinearCombinationISJ_fSJ_fLNS_15FloatRoundStyleE2EEESI_S1O_JEEENS4_5SM1004TMEM4LOAD26SM100_TMEM_LOAD_16dp32b32xES15_NS16_INS17_ILi2ELi4ELi3EEES1A_NSX_INS5_IJSB_SF_EEENS5_IJSF_SC_EEEEEEENS4_39AutoVectorizingCopyWithAssumedAlignmentILi128EEENS4_14SM90_TMA_STOREES23_S25_S25_EEEvvEEEEvNT_6ParamsE,@"STO_CUDA_ENTRY STV_DEFAULT"
_ZN7cutlass13device_kernelINS_4gemm6kernel13GemmUniversalIN4cute5tupleIJiiiiEEENS1_10collective13CollectiveMmaINS1_35MainloopSm100TmaUmmaWarpSpecializedILi34ELi2ELi4ENS5_IJNS4_1CILi8EEENSA_ILi1EEESC_EEEEENS5_IJNSA_ILi64EEENSA_ILi128EEENSA_ILi32EEEEEENS_12float_e5m2_tENS5_IJlSC_lEEESJ_SK_NS4_8TiledMMAINS4_8MMA_AtomIJNS4_10MMA_TraitsINS4_19SM100_MMA_F8F6F4_SSEJSJ_SJ_fSF_SG_NS4_17integral_constantINS4_4UMMA5MajorELSR_0EEESS_NSP_INSQ_7ScaleInELST_0EEESU_EEEEEENS4_6LayoutINS5_IJSC_SC_SC_EEENS5_IJNSA_ILi0EEESZ_SZ_EEEEENS5_IJNS4_10UnderscoreES12_S12_EEEEENS4_13SM90_TMA_LOADENS4_14ComposedLayoutINS4_7SwizzleILi1ELi4ELi3EEENS4_18smem_ptr_flag_bitsILi8EEENSX_INS5_IJSB_SH_EEENS5_IJSH_SC_EEEEEEEvNS4_8identityENS4_23SM90_TMA_LOAD_MULTICASTES1E_vS1F_EENS_8epilogue10collective18CollectiveEpilogueINS1I_23Sm100TmaWarpSpecializedILi2ELi2ELi32ELb0ELb0EEEJSI_NS5_IJNSX_ISF_SC_EES1N_EEESJ_SK_SJ_SK_NS1I_6fusion15FusionCallbacksIS1M_NS1P_17LinearCombinationISJ_fSJ_fLNS_15FloatRoundStyleE2EEESI_S1O_JEEENS4_5SM1004TMEM4LOAD26SM100_TMEM_LOAD_16dp32b32xES15_NS16_INS17_ILi2ELi4ELi3EEES1A_NSX_INS5_IJSB_SF_EEENS5_IJSF_SC_EEEEEEENS4_39AutoVectorizingCopyWithAssumedAlignmentILi128EEENS4_14SM90_TMA_STOREES23_S25_S25_EEEvvEEEEvNT_6ParamsE:
[----:B------:R-:W1:Y:S01]  /*0000*/  LDC R1, c[0x0][0x37c] ;  /* 0x0000df00ff017b82 */ /* 0x000e620000000800 */
[----:B------:R-:W2:Y:S01]  /*0010*/  S2R R93, SR_TID.X ;  /* 0x00000000005d7919 */ /* 0x000ea20000002100 */
[----:B------:R-:W3:Y:S01]  /*0020*/  LDCU.64 UR8, c[0x0][0x890] ;  /* 0x00011200ff0877ac */ /* 0x000ee20008000a00 */
[----:B------:R-:W-:Y:S02]  /*0030*/  PRMT R84, RZ, 0x7610, R84 ;  /* 0x00007610ff547816 */ /* 0x000fe40000000054 */
[----:B------:R-:W-:Y:S01]  /*0040*/  ELECT P3, URZ, PT ;  /* 0x0000000000ff782f */ /* 0x000fe20003860000 */
[----:B---3--:R-:W-:-:S04]  /*0050*/  UISETP.NE.U32.AND UP0, UPT, UR8, URZ, UPT ;  /* 0x000000ff0800728c */ /* 0x008fc8000bf05070 */
[----:B------:R-:W-:Y:S01]  /*0060*/  UISETP.NE.AND.EX UP0, UPT, UR9, URZ, UPT, UP0 ;  /* 0x000000ff0900728c */ /* 0x000fe2000bf05300 */
[----:B--2---:R-:W-:-:S05]  /*0070*/  SHF.R.U32.HI R85, RZ, 0x5, R93 ;  /* 0x00000005ff557819 */ /* 0x004fca000001165d */
[----:B------:R-:W2:Y:S02]  /*0080*/  SHFL.IDX PT, R0, R85, RZ, 0x1f ;  /* 0x00001fff55007589 */ /* 0x000ea400000e0000 */
[----:B--2---:R-:W-:Y:S01]  /*0090*/  R2UR UR18, R0 ;  /* 0x00000000001272ca */ /* 0x004fe200000e0000 */
[----:B-1----:R-:W-:-:S14]  /*00a0*/  BRA.U UP0, `(.L_x_0) ;  /* 0x0000000100307547 */ /* 0x002fdc000b800000 */
[----:B------:R-:W1:Y:S02]  /*00b0*/  LDCU.64 UR4, c[0x0][0x888] ;  /* 0x00011100ff0477ac */ /* 0x000e640008000a00 */
[----:B-1----:R-:W-:-:S04]  /*00c0*/  UISETP.NE.U32.AND UP0, UPT, UR4, URZ, UPT ;  /* 0x000000ff0400728c */ /* 0x002fc8000bf05070 */
[----:B------:R-:W-:-:S09]  /*00d0*/  UISETP.NE.AND.EX UP0, UPT, UR5, URZ, UPT, UP0 ;  /* 0x000000ff0500728c */ /* 0x000fd2000bf05300 */
[----:B------:R-:W-:Y:S05]  /*00e0*/  BRA.U !UP0, `(.L_x_1) ;  /* 0x0000000108147547 */ /* 0x000fea000b800000 */
[----:B------:R-:W1:Y:S01]  /*00f0*/  LDC.64 R2, c[0x0][0x888] ;  /* 0x00022200ff027b82 */ /* 0x000e620000000a00 */
[----:B------:R-:W1:Y:S02]  /*0100*/  LDCU.64 UR4, c[0x0][0x358] ;  /* 0x00006b00ff0477ac */ /* 0x000e640008000a00 */
[----:B-1----:R1:W5:Y:S01]  /*0110*/  LDG.E R41, desc[UR4][R2.64] ;  /* 0x0000000402297981 */ /* 0x002362000c1e1900 */
[----:B------:R-:W-:Y:S01]  /*0120*/  HFMA2 R84, -RZ, RZ, 0, 5.9604644775390625e-08 ;  /* 0x00000001ff547431 */ /* 0x000fe200000001ff */
[----:B------:R-:W-:Y:S05]  /*0130*/  BRA `(.L_x_0) ;  /* 0x00000000000c7947 */ /* 0x000fea0003800000 */
.L_x_1:
[----:B------:R-:W1:Y:S01]  /*0140*/  LDCU UR4, c[0x0][0x880] ;  /* 0x00011000ff0477ac */ /* 0x000e620008000800 */
[----:B------:R-:W-:Y:S01]  /*0150*/  HFMA2 R84, -RZ, RZ, 0, 5.9604644775390625e-08 ;  /* 0x00000001ff547431 */ /* 0x000fe200000001ff */
[----:B-1----:R-:W-:-:S07]  /*0160*/  MOV R41, UR4 ;  /* 0x0000000400297c02 */ /* 0x002fce0008000f00 */
.L_x_0:
[----:B------:R-:W2:Y:S02]  /*0170*/  LDCU.64 UR4, c[0x0][0x8b0] ;  /* 0x00011600ff0477ac */ /* 0x000ea40008000a00 */
[----:B--2---:R-:W-:-:S04]  /*0180*/  UISETP.NE.U32.AND UP0, UPT, UR4, URZ, UPT ;  /* 0x000000ff0400728c */ /* 0x004fc8000bf05070 */
[----:B------:R-:W-:-:S09]  /*0190*/  UISETP.NE.AND.EX UP0, UPT, UR5, URZ, UPT, UP0 ;  /* 0x000000ff0500728c */ /* 0x000fd2000bf05300 */
[----:B------:R-:W-:Y:S05]  /*01a0*/  BRA.U UP0, `(.L_x_2) ;  /* 0x0000000100287547 */ /* 0x000fea000b800000 */
[----:B------:R-:W2:Y:S02]  /*01b0*/  LDCU.64 UR4, c[0x0][0x8a8] ;  /* 0x00011500ff0477ac */ /* 0x000ea40008000a00 */
[----:B--2---:R-:W-:-:S04]  /*01c0*/  UISETP.NE.U32.AND UP0, UPT, UR4, URZ, UPT ;  /* 0x000000ff0400728c */ /* 0x004fc8000bf05070 */
[----:B------:R-:W-:-:S09]  /*01d0*/  UISETP.NE.AND.EX UP0, UPT, UR5, URZ, UPT, UP0 ;  /* 0x000000ff0500728c */ /* 0x000fd2000bf05300 */
[----:B------:R-:W-:Y:S05]  /*01e0*/  BRA.U !UP0, `(.L_x_3) ;  /* 0x0000000108107547 */ /* 0x000fea000b800000 */
[----:B------:R-:W2:Y:S01]  /*01f0*/  LDC.64 R38, c[0x0][0x8a8] ;  /* 0x00022a00ff267b82 */ /* 0x000ea20000000a00 */
[----:B------:R-:W2:Y:S02]  /*0200*/  LDCU.64 UR4, c[0x0][0x358] ;  /* 0x00006b00ff0477ac */ /* 0x000ea40008000a00 */
[----:B--2---:R2:W5:Y:S01]  /*0210*/  LDG.E R38, desc[UR4][R38.64] ;  /* 0x0000000426267981 */ /* 0x004562000c1e1900 */
[----:B------:R-:W-:Y:S05]  /*0220*/  BRA `(.L_x_2) ;  /* 0x0000000000087947 */ /* 0x000fea0003800000 */
.L_x_3:
[----:B------:R-:W2:Y:S02]  /*0230*/  LDCU UR4, c[0x0][0x8a0] ;  /* 0x00011400ff0477ac */ /* 0x000ea40008000800 */
[----:B--2---:R-:W-:Y:S02]  /*0240*/  MOV R38, UR4 ;  /* 0x0000000400267c02 */ /* 0x004fe40008000f00 */
.L_x_2:
[----:B------:R-:W-:Y:S01]  /*0250*/  IMAD.U32 R0, RZ, RZ, UR18 ;  /* 0x00000012ff007e24 */ /* 0x000fe2000f8e00ff */
[----:B------:R-:W-:Y:S04]  /*0260*/  BSSY.RECONVERGENT B0, `(.L_x_4) ;  /* 0x000000c000007945 */ /* 0x000fe80003800200 */
[C---:B------:R-:W-:Y:S02]  /*0270*/  ISETP.NE.OR P1, PT, R0.reuse, 0x1, !P3 ;  /* 0x000000010000780c */ /* 0x040fe40005f25670 */
[----:B------:R-:W-:-:S11]  /*0280*/  ISETP.NE.OR P0, PT, R0, 0x3, !P3 ;  /* 0x000000030000780c */ /* 0x000fd60005f05670 */
[----:B------:R-:W-:Y:S05]  /*0290*/  @P1 BRA `(.L_x_5) ;  /* 0x0000000000201947 */ /* 0x000fea0003800000 */
[----:B------:R-:W3:Y:S02]  /*02a0*/  LDCU.64 UR4, c[0x0][0x348] ;  /* 0x00006900ff0477ac */ /* 0x000ee40008000a00 */
[----:B---3--:R-:W-:Y:S02]  /*02b0*/  UIADD3 UR6, UP1, UPT, UR4, 0x80, URZ ;  /* 0x0000008004067890 */ /* 0x008fe4000ff3e0ff */
[----:B------:R-:W-:Y:S02]  /*02c0*/  UIADD3 UR4, UP0, UPT, UR4, 0x180, URZ ;  /* 0x0000018004047890 */ /* 0x000fe4000ff1e0ff */
[----:B------:R-:W-:Y:S02]  /*02d0*/  UIADD3.X UR7, UPT, UPT, URZ, UR5, URZ, UP1, !UPT ;  /* 0x00000005ff077290 */ /* 0x000fe40008ffe4ff */
[----:B------:R-:W-:-:S07]  /*02e0*/  UIADD3.X UR5, UPT, UPT, URZ, UR5, URZ, UP0, !UPT ;  /* 0x00000005ff057290 */ /* 0x000fce00087fe4ff */
[----:B------:R3:W-:Y:S02]  /*02f0*/  UTMACCTL.PF [UR6] ;  /* 0x00000000060079b9 */ /* 0x0007e40008040000 */
[----:B------:R3:W-:Y:S02]  /*0300*/  UTMACCTL.PF [UR4] ;  /* 0x00000000040079b9 */ /* 0x0007e40008040000 */
[----:B---3--:R-:W-:Y:S01]  /*0310*/  NOP ;  /* 0x0000000000007918 */ /* 0x008fe20000000000 */
.L_x_5:
[----:B------:R-:W-:Y:S05]  /*0320*/  BSYNC.RECONVERGENT B0 ;  /* 0x0000000000007941 */ /* 0x000fea0003800200 */
.L_x_4:
[----:B------:R-:W-:Y:S04]  /*0330*/  BSSY.RECONVERGENT B0, `(.L_x_6) ;  /* 0x000000a000007945 */ /* 0x000fe80003800200 */
        /* <DEDUP_REMOVED lines=9> */
.L_x_7:
[----:B------:R-:W-:Y:S05]  /*03d0*/  BSYNC.RECONVERGENT B0 ;  /* 0x0000000000007941 */ /* 0x000fea0003800200 */
.L_x_6:
[----:B------:R-:W3:Y:S01]  /*03e0*/  LDCU.64 UR4, c[0x0][0x888] ;  /* 0x00011100ff0477ac */ /* 0x000ee20008000a00 */
[----:B------:R-:W-:Y:S02]  /*03f0*/  UISETP.EQ.U32.AND UP2, UPT, UR8, URZ, UPT ;  /* 0x000000ff0800728c */ /* 0x000fe4000bf42070 */
[----:B------:R-:W-:Y:S02]  /*0400*/  UPLOP3.LUT UP3, UPT, UPT, UPT, UPT, 0x80, 0x8 ;  /* 0x000000000008789c */ /* 0x000fe40003f6f070 */
[----:B---3--:R-:W-:-:S04]  /*0410*/  UISETP.NE.U32.AND UP0, UPT, UR4, URZ, UPT ;  /* 0x000000ff0400728c */ /* 0x008fc8000bf05070 */
[----:B------:R-:W-:-:S04]  /*0420*/  UISETP.NE.AND.EX UP1, UPT, UR5, URZ, UPT, UP0 ;  /* 0x000000ff0500728c */ /* 0x000fc8000bf25300 */
[----:B------:R-:W-:-:S04]  /*0430*/  UISETP.EQ.OR.EX UP4, UPT, UR9, URZ, !UP1, UP2 ;  /* 0x000000ff0900728c */ /* 0x000fc8000cf82720 */
[----:B------:R-:W-:-:S06]  /*0440*/  UP2UR UR4, UPR, URZ, 0x10 ;  /* 0x00000010ff047883 */ /* 0x000fcc0008000000 */
[----:B------:R-:W-:Y:S01]  /*0450*/  MOV R86, UR4 ;  /* 0x0000000400567c02 */ /* 0x000fe20008000f00 */
[----:B------:R-:W-:Y:S06]  /*0460*/  BRA.U !UP4, `(.L_x_8) ;  /* 0x000000010c207547 */ /* 0x000fec000b800000 */
[----:B------:R-:W-:Y:S01]  /*0470*/  UISETP.NE.U32.AND UP2, UPT, UR8, URZ, UPT ;  /* 0x000000ff0800728c */ /* 0x000fe2000bf45070 */
[----:B-----5:R-:W-:Y:S01]  /*0480*/  FSETP.NEU.AND P0, PT, R41, RZ, PT ;  /* 0x000000ff2900720b */ /* 0x020fe20003f0d000 */
[----:B------:R-:W-:Y:S02]  /*0490*/  USEL UR4, URZ, 0xffffffff, UP1 ;  /* 0xffffffffff047887 */ /* 0x000fe40008800000 */
[----:B------:R-:W-:-:S10]  /*04a0*/  UISETP.NE.AND.EX UP2, UPT, UR9, URZ, UPT, UP2 ;  /* 0x000000ff0900728c */ /* 0x000fd4000bf45320 */
[----:B------:R-:W-:Y:S01]  /*04b0*/  VOTEU.ANY UP0, P0 ;  /* 0x0000000000ff7886 */ /* 0x000fe20000000100 */
[----:B------:R-:W-:-:S04]  /*04c0*/  @!UP2 USEL UR4, URZ, 0xffffffff, UP0 ;  /* 0xffffffffff04a887 */ /* 0x000fc80008000000 */
[----:B------:R-:W-:-:S04]  /*04d0*/  ULOP3.LUT UR4, UR4, 0x1, URZ, 0xc0, !UPT ;  /* 0x0000000104047892 */ /* 0x000fc8000f8ec0ff */
[----:B------:R-:W-:-:S11]  /*04e0*/  UISETP.NE.U32.AND UP3, UPT, UR4, 0x1, UPT ;  /* 0x000000010400788c */ /* 0x000fd6000bf65070 */
.L_x_8:
[----:B-1----:R-:W1:Y:S02]  /*04f0*/  SHFL.IDX PT, R2, R85, RZ, 0x1f ;  /* 0x00001fff55027589 */ /* 0x002e6400000e0000 */
[----:B-1----:R-:W-:-:S13]  /*0500*/  ISETP.NE.AND P0, PT, R2, RZ, PT ;  /* 0x000000ff0200720c */ /* 0x002fda0003f05270 */
[----:B------:R-:W-:Y:S05]  /*0510*/  @P0 BRA `(.L_x_9) ;  /* 0x0000000400540947 */ /* 0x000fea0003800000 */
[----:B------:R-:W-:Y:S01]  /*0520*/  ELECT P0, URZ, PT ;  /* 0x0000000000ff782f */ /* 0x000fe20003800000 */
[----:B------:R-:W-:-:S12]  /*0530*/  BSSY.RECONVERGENT B0, `(.L_x_9) ;  /* 0x0000053000007945 */ /* 0x000fd80003800200 */
[----:B------:R-:W-:Y:S05]  /*0540*/  @!P0 BRA `(.L_x_10) ;  /* 0x0000000400448947 */ /* 0x000fea0003800000 */
[----:B------:R-:W1:Y:S01]  /*0550*/  S2UR UR4, SR_CgaCtaId ;  /* 0x00000000000479c3 */ /* 0x000e620000008800 */
[----:B------:R-:W-:Y:S01]  /*0560*/  UMOV UR5, 0x400 ;  /* 0x0000040000057882 */ /* 0x000fe20000000000 */
[----:B------:R-:W-:Y:S01]  /*0570*/  UMOV UR8, 0x1 ;  /* 0x0000000100087882 */ /* 0x000fe20000000000 */
[----:B------:R-:W-:Y:S01]  /*0580*/  UMOV UR6, 0x8 ;  /* 0x0000000800067882 */ /* 0x000fe20000000000 */
[----:B------:R-:W-:-:S04]  /*0590*/  UIADD3 UR8, UPT, UPT, -UR8, 0x100000, URZ ;  /* 0x0010000008087890 */ /* 0x000fc8000fffe1ff */
[----:B------:R-:W-:Y:S02]  /*05a0*/  USHF.L.U32 UR9, UR8, 0xb, URZ ;  /* 0x0000000b08097899 */ /* 0x000fe400080006ff */
[----:B------:R-:W-:Y:S02]  /*05b0*/  USHF.L.U32 UR8, UR8, 0x1, URZ ;  /* 0x0000000108087899 */ /* 0x000fe400080006ff */
[----:B------:R-:W-:-:S04]  /*05c0*/  UIADD3 UR6, UPT, UPT, -UR6, 0x100000, URZ ;  /* 0x0010000006067890 */ /* 0x000fc8000fffe1ff */
[----:B------:R-:W-:Y:S02]  /*05d0*/  USHF.L.U32 UR7, UR6, 0xb, URZ ;  /* 0x0000000b06077899 */ /* 0x000fe400080006ff */
[----:B------:R-:W-:Y:S02]  /*05e0*/  USHF.L.U32 UR6, UR6, 0x1, URZ ;  /* 0x0000000106067899 */ /* 0x000fe400080006ff */
[----:B-1----:R-:W-:Y:S01]  /*05f0*/  ULEA UR4, UR4, UR5, 0x18 ;  /* 0x0000000504047291 */ /* 0x002fe2000f8ec0ff */
[----:B------:R-:W1:Y:S11]  /*0600*/  FENCE.VIEW.ASYNC.S ;  /* 0x00000000000073c6 */ /* 0x000e760000000000 */
[----:B-1----:R1:W3:Y:S01]  /*0610*/  SYNCS.EXCH.64 URZ, [UR4], UR8 ;  /* 0x0000000804ff75b2 */ /* 0x0022e20008000100 */
[----:B------:R1:W4:Y:S01]  /*0620*/  SYNCS.EXCH.64 URZ, [UR4+0x110], UR6 ;  /* 0x0001100604ff75b2 */ /* 0x0003220008000100 */
[----:B------:R1:W1:Y:S01]  /*0630*/  SYNCS.EXCH.64 URZ, [UR4+0x8], UR8 ;  /* 0x0000080804ff75b2 */ /* 0x0002620008000100 */
        /* <DEDUP_REMOVED lines=65> */
[----:B---34-:R-:W-:Y:S01]  /*0a50*/  NOP ;  /* 0x0000000000007918 */ /* 0x018fe20000000000 */
.L_x_10:
[----:B-1----:R-:W-:Y:S05]  /*0a60*/  BSYNC.RECONVERGENT B0 ;  /* 0x0000000000007941 */ /* 0x002fea0003800200 */
.L_x_9:
[----:B------:R-:W1:Y:S01]  /*0a70*/  SHFL.IDX PT, R2, R85, RZ, 0x1f ;  /* 0x00001fff55027589 */ /* 0x000e6200000e0000 */
[----:B------:R-:W-:Y:S01]  /*0a80*/  NOP ;  /* 0x0000000000007918 */ /* 0x000fe20000000000 */
[----:B-1----:R-:W-:-:S13]  /*0a90*/  ISETP.NE.AND P0, PT, R2, 0x1, PT ;  /* 0x000000010200780c */ /* 0x002fda0003f05270 */
[----:B------:R-:W-:Y:S05]  /*0aa0*/  @P0 BRA `(.L_x_11) ;  /* 0x0000000000480947 */ /* 0x000fea0003800000 */
        /* <DEDUP_REMOVED lines=9> */
[----:B------:R-:W-:Y:S01]  /*0b40*/  USHF.L.U32 UR6, UR6, 0x1, URZ ;  /* 0x0000000106067899 */ /* 0x000fe200080006ff */
[----:B------:R-:W-:Y:S01]  /*0b50*/  ELECT P0, URZ, PT ;  /* 0x0000000000ff782f */ /* 0x000fe20003800000 */
[----:B-1----:R-:W-:Y:S01]  /*0b60*/  ULEA UR4, UR4, UR5, 0x18 ;  /* 0x0000000504047291 */ /* 0x002fe2000f8ec0ff */
[----:B------:R-:W1:Y:S11]  /*0b70*/  FENCE.VIEW.ASYNC.S ;  /* 0x00000000000073c6 */ /* 0x000e760000000000 */
[----:B-1----:R1:W3:Y:S01]  /*0b80*/  SYNCS.EXCH.64 URZ, [UR4+0x220], UR8 ;  /* 0x0002200804ff75b2 */ /* 0x0022e20008000100 */
[----:B------:R1:W4:Y:S01]  /*0b90*/  SYNCS.EXCH.64 URZ, [UR4+0x230], UR6 ;  /* 0x0002300604ff75b2 */ /* 0x0003220008000100 */
[----:B------:R1:W1:Y:S01]  /*0ba0*/  SYNCS.EXCH.64 URZ, [UR4+0x228], UR8 ;  /* 0x0002280804ff75b2 */ /* 0x0002620008000100 */
[----:B------:R1:W1:Y:S01]  /*0bb0*/  SYNCS.EXCH.64 URZ, [UR4+0x238], UR6 ;  /* 0x0002380604ff75b2 */ /* 0x0002620008000100 */
[----:B------:R-:W-:Y:S01]  /*0bc0*/  NOP ;  /* 0x0000000000007918 */ /* 0x000fe20000000000 */
.L_x_11:
[----:B------:R-:W2:Y:S01]  /*0bd0*/  SHFL.IDX PT, R2, R85, RZ, 0x1f ;  /* 0x00001fff55027589 */ /* 0x000ea200000e0000 */
[----:B------:R-:W-:Y:S01]  /*0be0*/  NOP ;  /* 0x0000000000007918 */ /* 0x000fe20000000000 */
[----:B--2---:R-:W-:-:S13]  /*0bf0*/  ISETP.NE.AND P0, PT, R2, 0x3, PT ;  /* 0x000000030200780c */ /* 0x004fda0003f05270 */
[----:B------:R-:W-:Y:S05]  /*0c00*/  @P0 BRA `(.L_x_12) ;  /* 0x0000000000300947 */ /* 0x000fea0003800000 */
[----:B-1----:R-:W1:Y:S01]  /*0c10*/  S2UR UR4, SR_CgaCtaId ;  /* 0x00000000000479c3 */ /* 0x002e620000008800 */
[----:B------:R-:W-:Y:S01]  /*0c20*/  UMOV UR6, 0x400 ;  /* 0x0000040000067882 */ /* 0x000fe20000000000 */
[----:B------:R-:W-:Y:S01]  /*0c30*/  UMOV UR5, 0x20 ;  /* 0x0000002000057882 */ /* 0x000fe20000000000 */
[----:B------:R-:W-:Y:S01]  /*0c40*/  ELECT P0, URZ, PT ;  /* 0x0000000000ff782f */ /* 0x000fe20003800000 */
[----:B-1----:R-:W-:Y:S02]  /*0c50*/  ULEA UR6, UR4, UR6, 0x18 ;  /* 0x0000000604067291 */ /* 0x002fe4000f8ec0ff */
[----:B------:R-:W-:-:S04]  /*0c60*/  UIADD3 UR4, UPT, UPT, -UR5, 0x100000, URZ ;  /* 0x0010000005047890 */ /* 0x000fc8000fffe1ff */
[----:B------:R-:W-:Y:S02]  /*0c70*/  USHF.L.U32 UR5, UR4, 0xb, URZ ;  /* 0x0000000b04057899 */ /* 0x000fe400080006ff */
[----:B------:R-:W-:Y:S01]  /*0c80*/  USHF.L.U32 UR4, UR4, 0x1, URZ ;  /* 0x0000000104047899 */ /* 0x000fe200080006ff */
[----:B------:R-:W1:Y:S11]  /*0c90*/  FENCE.VIEW.ASYNC.S ;  /* 0x00000000000073c6 */ /* 0x000e760000000000 */
[----:B-1----:R2:W1:Y:S01]  /*0ca0*/  SYNCS.EXCH.64 URZ, [UR6+0x240], UR4 ;  /* 0x0002400406ff75b2 */ /* 0x0024620008000100 */
[----:B------:R2:W1:Y:S02]  /*0cb0*/  SYNCS.EXCH.64 URZ, [UR6+0x248], UR4 ;  /* 0x0002480406ff75b2 */ /* 0x0004640008000100 */
[----:B--2---:R-:W-:Y:S01]  /*0cc0*/  NOP ;  /* 0x0000000000007918 */ /* 0x004fe20000000000 */
.L_x_12:
[----:B------:R-:W2:Y:S01]  /*0cd0*/  SHFL.IDX PT, R2, R85, RZ, 0x1f ;  /* 0x00001fff55027589 */ /* 0x000ea200000e0000 */
[----:B------:R-:W-:Y:S01]  /*0ce0*/  NOP ;  /* 0x0000000000007918 */ /* 0x000fe20000000000 */
[----:B--2---:R-:W-:-:S13]  /*0cf0*/  ISETP.NE.AND P0, PT, R2, 0x4, PT ;  /* 0x000000040200780c */ /* 0x004fda0003f05270 */
[----:B------:R-:W-:Y:S05]  /*0d00*/  @P0 BRA `(.L_x_13) ;  /* 0x00000000004c0947 */ /* 0x000fea0003800000 */
[----:B-1----:R-:W1:Y:S01]  /*0d10*/  S2UR UR6, SR_CgaCtaId ;  /* 0x00000000000679c3 */ /* 0x002e620000008800 */
[----:B------:R-:W-:Y:S01]  /*0d20*/  UMOV UR4, 0x720 ;  /* 0x0000072000047882 */ /* 0x000fe20000000000 */
[----:B------:R-:W-:Y:S01]  /*0d30*/  UMOV UR5, 0x400 ;  /* 0x0000040000057882 */ /* 0x000fe20000000000 */
[----:B------:R-:W-:Y:S01]  /*0d40*/  USEL UR4, UR4, 0x620, UP3 ;  /* 0x0000062004047887 */ /* 0x000fe20009800000 */
[----:B------:R-:W-:Y:S01]  /*0d50*/  UMOV UR8, 0x1 ;  /* 0x0000000100087882 */ /* 0x000fe20000000000 */
[----:B------:R-:W-:Y:S01]  /*0d60*/  ELECT P0, URZ, PT ;  /* 0x0000000000ff782f */ /* 0x000fe20003800000 */
[----:B------:R-:W-:-:S04]  /*0d70*/  UIADD3 UR8, UPT, UPT, -UR8, 0x100000, URZ ;  /* 0x0010000008087890 */ /* 0x000fc8000fffe1ff */
[----:B------:R-:W-:Y:S02]  /*0d80*/  USHF.L.U32 UR9, UR8, 0xb, URZ ;  /* 0x0000000b08097899 */ /* 0x000fe400080006ff */
[----:B------:R-:W-:Y:S02]  /*0d90*/  USHF.L.U32 UR8, UR8, 0x1, URZ ;  /* 0x0000000108087899 */ /* 0x000fe400080006ff */
[----:B-1----:R-:W-:Y:S02]  /*0da0*/  ULEA UR6, UR6, UR5, 0x18 ;  /* 0x0000000506067291 */ /* 0x002fe4000f8ec0ff */
[----:B------:R-:W-:-:S04]  /*0db0*/  UIADD3 UR4, UPT, UPT, -UR4, 0x100000, URZ ;  /* 0x0010000004047890 */ /* 0x000fc8000fffe1ff */
[----:B------:R-:W-:Y:S02]  /*0dc0*/  USHF.L.U32 UR5, UR4, 0xb, URZ ;  /* 0x0000000b04057899 */ /* 0x000fe400080006ff */
[----:B------:R-:W-:Y:S01]  /*0dd0*/  USHF.L.U32 UR4, UR4, 0x1, URZ ;  /* 0x0000000104047899 */ /* 0x000fe200080006ff */
[----:B------:R-:W1:Y:S03]  /*0de0*/  FENCE.VIEW.ASYNC.S ;  /* 0x00000000000073c6 */ /* 0x000e660000000000 */
[----:B-1----:R2:W1:Y:S08]  /*0df0*/  SYNCS.EXCH.64 URZ, [UR6+0x250], UR8 ;  /* 0x0002500806ff75b2 */ /* 0x0024700008000100 */
[----:B------:R2:W1:Y:S01]  /*0e00*/  SYNCS.EXCH.64 URZ, [UR6+0x260], UR4 ;  /* 0x0002600406ff75b2 */ /* 0x0004620008000100 */
[----:B------:R2:W1:Y:S01]  /*0e10*/  SYNCS.EXCH.64 URZ, [UR6+0x258], UR8 ;  /* 0x0002580806ff75b2 */ /* 0x0004620008000100 */
[----:B------:R2:W1:Y:S02]  /*0e20*/  SYNCS.EXCH.64 URZ, [UR6+0x268], UR4 ;  /* 0x0002680406ff75b2 */ /* 0x0004640008000100 */
[----:B--2---:R-:W-:Y:S01]  /*0e30*/  NOP ;  /* 0x0000000000007918 */ /* 0x004fe20000000000 */
.L_x_13:
[----:B------:R-:W2:Y:S01]  /*0e40*/  SHFL.IDX PT, R2, R85, RZ, 0x1f ;  /* 0x00001fff55027589 */ /* 0x000ea200000e0000 */
[----:B------:R-:W-:Y:S01]  /*0e50*/  NOP ;  /* 0x0000000000007918 */ /* 0x000fe20000000000 */
[----:B--2---:R-:W-:-:S13]  /*0e60*/  ISETP.NE.AND P0, PT, R2, 0x5, PT ;  /* 0x000000050200780c */ /* 0x004fda0003f05270 */
[----:B------:R-:W-:Y:S05]  /*0e70*/  @P0 BRA `(.L_x_14) ;  /* 0x0000000000580947 */ /* 0x000fea0003800000 */
[----:B-1----:R-:W1:Y:S01]  /*0e80*/  S2UR UR4, SR_CgaCtaId ;  /* 0x00000000000479c3 */ /* 0x002e620000008800 */
        /* <DEDUP_REMOVED lines=12> */
[----:B-1----:R2:W1:Y:S01]  /*0f50*/  SYNCS.EXCH.64 URZ, [UR4+0x270], UR8 ;  /* 0x0002700804ff75b2 */ /* 0x0024620008000100 */
[----:B------:R2:W1:Y:S01]  /*0f60*/  SYNCS.EXCH.64 URZ, [UR4+0x290], UR6 ;  /* 0x0002900604ff75b2 */ /* 0x0004620008000100 */
[----:B------:R2:W1:Y:S01]  /*0f70*/  SYNCS.EXCH.64 URZ, [UR4+0x278], UR8 ;  /* 0x0002780804ff75b2 */ /* 0x0004620008000100 */
[----:B------:R2:W1:Y:S01]  /*0f80*/  SYNCS.EXCH.64 URZ, [UR4+0x298], UR6 ;  /* 0x0002980604ff75b2 */ /* 0x0004620008000100 */
[----:B------:R2:W1:Y:S01]  /*0f90*/  SYNCS.EXCH.64 URZ, [UR4+0x280], UR8 ;  /* 0x0002800804ff75b2 */ /* 0x0004620008000100 */
[----:B------:R2:W1:Y:S01]  /*0fa0*/  SYNCS.EXCH.64 URZ, [UR4+0x2a0], UR6 ;  /* 0x0002a00604ff75b2 */ /* 0x0004620008000100 */
[----:B------:R2:W1:Y:S01]  /*0fb0*/  SYNCS.EXCH.64 URZ, [UR4+0x288], UR8 ;  /* 0x0002880804ff75b2 */ /* 0x0004620008000100 */
[----:B------:R2:W1:Y:S02]  /*0fc0*/  SYNCS.EXCH.64 URZ, [UR4+0x2a8], UR6 ;  /* 0x0002a80604ff75b2 */ /* 0x0004640008000100 */
[----:B--2---:R-:W-:Y:S01]  /*0fd0*/  NOP ;  /* 0x0000000000007918 */ /* 0x004fe20000000000 */
.L_x_14:
[----:B------:R-:W2:Y:S01]  /*0fe0*/  SHFL.IDX PT, R2, R85, RZ, 0x1f ;  /* 0x00001fff55027589 */ /* 0x000ea200000e0000 */
[----:B------:R-:W-:Y:S01]  /*0ff0*/  NOP ;  /* 0x0000000000007918 */ /* 0x000fe20000000000 */
[----:B--2---:R-:W-:-:S13]  /*1000*/  ISETP.NE.AND P0, PT, R2, 0x3, PT ;  /* 0x000000030200780c */ /* 0x004fda0003f05270 */
[----:B------:R-:W-:Y:S05]  /*1010*/  @P0 BRA `(.L_x_15) ;  /* 0x0000000000380947 */ /* 0x000fea0003800000 */
[----:B------:R-:W2:Y:S01]  /*1020*/  S2UR UR5, SR_CgaCtaId ;  /* 0x00000000000579c3 */ /* 0x000ea20000008800 */
[----:B-1----:R-:W-:Y:S01]  /*1030*/  UMOV UR4, 0x400 ;  /* 0x0000040000047882 */ /* 0x002fe20000000000 */
[----:B------:R-:W-:Y:S01]  /*1040*/  UMOV UR6, 0x20 ;  /* 0x0000002000067882 */ /* 0x000fe20000000000 */
[----:B------:R-:W-:Y:S01]  /*1050*/  ELECT P0, URZ, PT ;  /* 0x0000000000ff782f */ /* 0x000fe20003800000 */
[----:B------:R-:W-:-:S04]  /*1060*/  UIADD3 UR6, UPT, UPT, -UR6, 0x100000, URZ ;  /* 0x0010000006067890 */ /* 0x000fc8000fffe1ff */
[----:B------:R-:W-:Y:S02]  /*1070*/  USHF.L.U32 UR7, UR6, 0xb, URZ ;  /* 0x0000000b06077899 */ /* 0x000fe400080006ff */
[----:B------:R-:W-:Y:S02]  /*1080*/  USHF.L.U32 UR6, UR6, 0x1, URZ ;  /* 0x0000000106067899 */ /* 0x000fe400080006ff */
[----:B--2---:R-:W-:Y:S01]  /*1090*/  ULEA UR4, UR5, UR4, 0x18 ;  /* 0x0000000405047291 */ /* 0x004fe2000f8ec0ff */
[----:B------:R-:W1:Y:S11]  /*10a0*/  FENCE.VIEW.ASYNC.S ;  /* 0x00000000000073c6 */ /* 0x000e760000000000 */
[----:B-1----:R2:W1:Y:S01]  /*10b0*/  SYNCS.EXCH.64 URZ, [UR4+0x2b0], UR6 ;  /* 0x0002b00604ff75b2 */ /* 0x0024620008000100 */
[----:B------:R2:W1:Y:S01]  /*10c0*/  SYNCS.EXCH.64 URZ, [UR4+0x2c0], UR6 ;  /* 0x0002c00604ff75b2 */ /* 0x0004620008000100 */
[----:B------:R2:W1:Y:S01]  /*10d0*/  SYNCS.EXCH.64 URZ, [UR4+0x2b8], UR6 ;  /* 0x0002b80604ff75b2 */ /* 0x0004620008000100 */
[----:B------:R2:W1:Y:S02]  /*10e0*/  SYNCS.EXCH.64 URZ, [UR4+0x2c8], UR6 ;  /* 0x0002c80604ff75b2 */ /* 0x0004640008000100 */
[----:B--2---:R-:W-:Y:S01]  /*10f0*/  NOP ;  /* 0x0000000000007918 */ /* 0x004fe20000000000 */
.L_x_15:
[----:B-1----:R-:W1:Y:S01]  /*1100*/  LDCU UR4, c[0x0][0x36c] ;  /* 0x00006d80ff0477ac */ /* 0x002e620008000800 */
[----:B------:R-:W-:Y:S01]  /*1110*/  ISETP.NE.OR P3, PT, R0, 0x2, !P3 ;  /* 0x000000020000780c */ /* 0x000fe20005f65670 */
[----:B------:R-:W-:Y:S01]  /*1120*/  NOP ;  /* 0x0000000000007918 */ /* 0x000fe20000000000 */
[----:B------:R-:W-:Y:S01]  /*1130*/  LOP3.LUT R0, R93, 0x1f, RZ, 0xc0, !PT ;  /* 0x0000001f5d007812 */ /* 0x000fe200078ec0ff */
[----:B------:R-:W-:Y:S02]  /*1140*/  UISETP.NE.AND UP4, UPT, UR18, 0x2, UPT ;  /* 0x000000021200788c */ /* 0x000fe4000bf85270 */
[----:B------:R-:W-:Y:S02]  /*1150*/  UISETP.NE.AND UP5, UPT, UR18, URZ, UPT ;  /* 0x000000ff1200728c */ /* 0x000fe4000bfa5270 */
[----:B-1----:R-:W-:-:S09]  /*1160*/  UISETP.EQ.U32.AND UP6, UPT, UR4, 0x1, UPT ;  /* 0x000000010400788c */ /* 0x002fd2000bfc2070 */
[----:B------:R-:W-:Y:S05]  /*1170*/  BRA.U !UP6, `(.L_x_16) ;  /* 0x000000010e087547 */ /* 0x000fea000b800000 */
[----:B---34-:R-:W-:Y:S01]  /*1180*/  UCGABAR_ARV ;  /* 0x00000000000079c7 */ /* 0x018fe20008000000 */
[----:B------:R-:W-:Y:S05]  /*1190*/  BRA `(.L_x_17) ;  /* 0x0000000000047947 */ /* 0x000fea0003800000 */
.L_x_16:
[----:B---34-:R-:W-:Y:S01]  /*11a0*/  NOP ;  /* 0x0000000000007918 */ /* 0x018fe20000000000 */
.L_x_17:
[----:B------:R-:W1:Y:S01]  /*11b0*/  S2UR UR20, SR_CTAID.X ;  /* 0x00000000001479c3 */ /* 0x000e620000002500 */
[----:B------:R-:W-:-:S05]  /*11c0*/  CS2R.32 R3, SR_CgaSize ;  /* 0x0000000000037805 */ /* 0x000fca0000008a00 */
[----:B------:R-:W-:-:S05]  /*11d0*/  IMAD R3, R3, -0xa0, RZ ;  /* 0xffffff6003037824 */ /* 0x000fca00078e02ff */
[----:B------:R-:W-:-:S14]  /*11e0*/  R2UR UR5, R3 ;  /* 0x00000000030572ca */ /* 0x000fdc00000e0000 */
[----:B------:R-:W2:Y:S01]  /*11f0*/  LDCU UR5, c[0x0][UR5+0x2b0] ;  /* 0x00005600050577ac */ /* 0x000ea20008000800 */
[----:B------:R-:W-:-:S05]  /*1200*/  CS2R.32 R3, SR_CgaSize ;  /* 0x0000000000037805 */ /* 0x000fca0000008a00 */
[----:B------:R-:W-:-:S05]  /*1210*/  IMAD R3, R3, -0xa0, RZ ;  /* 0xffffff6003037824 */ /* 0x000fca00078e02ff */
[----:B------:R-:W-:-:S14]  /*1220*/  R2UR UR4, R3 ;  /* 0x00000000030472ca */ /* 0x000fdc00000e0000 */
[----:B------:R-:W3:Y:S01]  /*1230*/  LDCU UR4, c[0x0][UR4+0x2b4] ;  /* 0x00005680040477ac */ /* 0x000ee20008000800 */
[----:B------:R-:W4:Y:S01]  /*1240*/  S2UR UR30, SR_CTAID.Y ;  /* 0x00000000001e79c3 */ /* 0x000f220000002600 */
[----:B------:R-:W-:-:S05]  /*1250*/  CS2R.32 R3, SR_CgaSize ;  /* 0x0000000000037805 */ /* 0x000fca0000008a00 */
[----:B------:R-:W-:-:S05]  /*1260*/  IMAD R3, R3, -0xa0, RZ ;  /* 0xffffff6003037824 */ /* 0x000fca00078e02ff */
[----:B------:R-:W-:-:S14]  /*1270*/  R2UR UR59, R3 ;  /* 0x00000000033b72ca */ /* 0x000fdc00000e0000 */
[----:B------:R-:W3:Y:S01]  /*1280*/  LDCU UR59, c[0x0][UR59+0x2a0] ;  /* 0x000054003b3b77ac */ /* 0x000ee20008000800 */
[----:B------:R-:W-:-:S05]  /*1290*/  CS2R.32 R3, SR_CgaSize ;  /* 0x0000000000037805 */ /* 0x000fca0000008a00 */
[----:B------:R-:W-:-:S05]  /*12a0*/  IMAD R3, R3, -0xa0, RZ ;  /* 0xffffff6003037824 */ /* 0x000fca00078e02ff */
[----:B------:R-:W-:-:S14]  /*12b0*/  R2UR UR62, R3 ;  /* 0x00000000033e72ca */ /* 0x000fdc00000e0000 */
[----:B------:R-:W3:Y:S01]  /*12c0*/  LDCU UR62, c[0x0][UR62+0x2a4] ;  /* 0x000054803e3e77ac */ /* 0x000ee20008000800 */
[----:B------:R-:W3:Y:S01]  /*12d0*/  S2UR UR7, SR_CgaCtaId ;  /* 0x00000000000779c3 */ /* 0x000ee20000008800 */
[----:B------:R-:W3:Y:S01]  /*12e0*/  LDCU UR19, c[0x0][0xb24] ;  /* 0x00016480ff1377ac */ /* 0x000ee20008000800 */
[----:B------:R-:W3:Y:S01]  /*12f0*/  LDCU UR42, c[0x0][0xb24] ;  /* 0x00016480ff2a77ac */ /* 0x000ee20008000800 */
[----:B-1----:R-:W-:Y:S01]  /*1300*/  I2FP.F32.U32 R3, UR20 ;  /* 0x0000001400037c45 */ /* 0x002fe20008201000 */
[----:B------:R-:W1:Y:S04]  /*1310*/  LDCU UR23, c[0x0][0xb30] ;  /* 0x00016600ff1777ac */ /* 0x000e680008000800 */
[----:B--2---:R-:W-:Y:S01]  /*1320*/  FMUL R3, R3, UR5 ;  /* 0x0000000503037c20 */ /* 0x004fe20008400000 */
[----:B----4-:R-:W-:-:S05]  /*1330*/  I2FP.F32.U32 R2, UR30 ;  /* 0x0000001e00027c45 */ /* 0x010fca0008201000 */
[----:B------:R-:W2:Y:S01]  /*1340*/  F2I.U32.TRUNC.NTZ R3, R3 ;  /* 0x0000000300037305 */ /* 0x000ea2000020f000 */
[----:B---3--:R-:W-:Y:S01]  /*1350*/  FMUL R2, R2, UR4 ;  /* 0x0000000402027c20 */ /* 0x008fe20008400000 */
[----:B------:R-:W-:-:S06]  /*1360*/  USHF.L.U32 UR28, UR7, 0x9, URZ ;  /* 0x00000009071c7899 */ /* 0x000fcc00080006ff */
[----:B------:R-:W3:Y:S01]  /*1370*/  F2I.U32.TRUNC.NTZ R2, R2 ;  /* 0x0000000200027305 */ /* 0x000ee2000020f000 */
[----:B------:R-:W-:Y:S01]  /*1380*/  ULOP3.LUT UR28, UR28, 0xe00, URZ, 0xc0, !UPT ;  /* 0x00000e001c1c7892 */ /* 0x000fe2000f8ec0ff */
[----:B--2---:R-:W-:Y:S02]  /*1390*/  R2UR UR4, R3 ;  /* 0x00000000030472ca */ /* 0x004fe400000e0000 */
[----:B---3--:R-:W-:Y:S02]  /*13a0*/  R2UR UR6, R2 ;  /* 0x00000000020672ca */ /* 0x008fe400000e0000 */
[----:B------:R-:W-:-:S09]  /*13b0*/  PRMT R2, RZ, 0x7610, R2 ;  /* 0x00007610ff027816 */ /* 0x000fd20000000002 */
[----:B------:R-:W-:-:S04]  /*13c0*/  UIADD3 UR5, UPT, UPT, -UR4, URZ, URZ ;  /* 0x000000ff04057290 */ /* 0x000fc8000fffe1ff */
[----:B------:R-:W-:Y:S02]  /*13d0*/  UIMAD UR59, UR59, UR5, UR20 ;  /* 0x000000053b3b72a4 */ /* 0x000fe4000f8e0214 */
[----:B------:R-:W-:-:S04]  /*13e0*/  UIADD3 UR4, UPT, UPT, -UR6, URZ, URZ ;  /* 0x000000ff06047290 */ /* 0x000fc8000fffe1ff */
[----:B------:R-:W-:Y:S01]  /*13f0*/  UIMAD UR62, UR62, UR4, UR30 ;  /* 0x000000043e3e72a4 */ /* 0x000fe2000f8e021e */
[----:B-1----:R-:W-:Y:S11]  /*1400*/  BRA.U UP5, `(.L_x_18) ;  /* 0x0000000105787547 */ /* 0x002ff6000b800000 */
[----:B------:R-:W-:-:S04]  /*1410*/  UISETP.NE.AND UP0, UPT, UR62, URZ, UPT ;  /* 0x000000ff3e00728c */ /* 0x000fc8000bf05270 */
[----:B------:R-:W-:Y:S02]  /*1420*/  USEL UR5, URZ, 0x2, UP0 ;  /* 0x00000002ff057887 */ /* 0x000fe40008000000 */
[----:B------:R-:W-:Y:S02]  /*1430*/  USEL UR4, URZ, 0x4, UP0 ;  /* 0x00000004ff047887 */ /* 0x000fe40008000000 */
[----:B------:R-:W-:Y:S02]  /*1440*/  USEL UR7, URZ, 0x8, UP0 ;  /* 0x00000008ff077887 */ /* 0x000fe40008000000 */
[----:B------:R-:W-:Y:S02]  /*1450*/  USEL UR6, URZ, 0x10, UP0 ;  /* 0x00000010ff067887 */ /* 0x000fe40008000000 */
[----:B------:R-:W-:Y:S02]  /*1460*/  USEL UR8, URZ, 0x20, UP0 ;  /* 0x00000020ff087887 */ /* 0x000fe40008000000 */
[----:B------:R-:W-:-:S02]  /*1470*/  USEL UR12, URZ, 0x40, UP0 ;  /* 0x00000040ff0c7887 */ /* 0x000fc40008000000 */
[----:B------:R-:W-:Y:S02]  /*1480*/  USEL UR13, URZ, 0x80, UP0 ;  /* 0x00000080ff0d7887 */ /* 0x000fe40008000000 */
[----:B------:R-:W-:-:S04]  /*1490*/  UISETP.NE.AND UP0, UPT, UR62, URZ, UPT ;  /* 0x000000ff3e00728c */ /* 0x000fc8000bf05270 */
[----:B------:R-:W-:-:S04]  /*14a0*/  UISETP.EQ.OR UP0, UPT, UR59, URZ, !UP0 ;  /* 0x000000ff3b00728c */ /* 0x000fc8000c702670 */
[----:B------:R-:W-:Y:S02]  /*14b0*/  USEL UR11, URZ, 0x1, !UP0 ;  /* 0x00000001ff0b7887 */ /* 0x000fe4000c000000 */
[----:B------:R-:W-:-:S04]  /*14c0*/  UISETP.NE.AND UP0, UPT, UR59, 0x1, UPT ;  /* 0x000000013b00788c */ /* 0x000fc8000bf05270 */
[----:B------:R-:W-:Y:S02]  /*14d0*/  USEL UR10, UR5, 0x2, UP0 ;  /* 0x00000002050a7887 */ /* 0x000fe40008000000 */
[----:B------:R-:W-:-:S04]  /*14e0*/  UISETP.NE.AND UP0, UPT, UR59, 0x2, UPT ;  /* 0x000000023b00788c */ /* 0x000fc8000bf05270 */
[----:B------:R-:W-:Y:S02]  /*14f0*/  USEL UR4, UR4, 0x4, UP0 ;  /* 0x0000000404047887 */ /* 0x000fe40008000000 */
[----:B------:R-:W-:Y:S02]  /*1500*/  UISETP.NE.AND UP0, UPT, UR59, 0x3, UPT ;  /* 0x000000033b00788c */ /* 0x000fe4000bf05270 */
[----:B------:R-:W-:Y:S02]  /*1510*/  UIADD3 UR4, UPT, UPT, UR4, UR10, UR11 ;  /* 0x0000000a04047290 */ /* 0x000fe4000fffe00b */
        /* <DEDUP_REMOVED lines=10> */
[----:B------:R-:W-:-:S04]  /*15c0*/  USEL UR5, UR13, 0x80, UP0 ;  /* 0x000000800d057887 */ /* 0x000fc80008000000 */
[----:B------:R-:W-:-:S06]  /*15d0*/  UIADD3 UR4, UPT, UPT, UR4, UR5, URZ ;  /* 0x0000000504047290 */ /* 0x000fcc000fffe0ff */
[----:B------:R-:W-:-:S07]  /*15e0*/  MOV R2, UR4 ;  /* 0x0000000400027c02 */ /* 0x000fce0008000f00 */
.L_x_18:
[----:B------:R-:W1:Y:S01]  /*15f0*/  S2UR UR36, SR_CTAID.Z ;  /* 0x00000000002479c3 */ /* 0x000e620000002700 */
[----:B------:R-:W-:-:S09]  /*1600*/  UISETP.GE.AND UP0, UPT, UR19, 0x1, UPT ;  /* 0x000000011300788c */ /* 0x000fd2000bf06270 */
[----:B------:R-:W-:Y:S05]  /*1610*/  BRA.U !UP0, `(.L_x_19) ;  /* 0x0000000108d47547 */ /* 0x000fea000b800000 */
[----:B------:R-:W2:Y:S01]  /*1620*/  LDCU.128 UR12, c[0x0][0xb10] ;  /* 0x00016200ff0c77ac */ /* 0x000ea20008000c00 */
[----:B------:R-:W3:Y:S01]  /*1630*/  LDCU UR21, c[0x0][0xb0c] ;  /* 0x00016180ff1577ac */ /* 0x000ee20008000800 */
[----:B------:R-:W4:Y:S01]  /*1640*/  LDCU UR6, c[0x0][0x370] ;  /* 0x00006e00ff0677ac */ /* 0x000f220008000800 */
[----:B------:R-:W1:Y:S01]  /*1650*/  LDCU UR7, c[0x0][0x374] ;  /* 0x00006e80ff0777ac */ /* 0x000e620008000800 */
[----:B------:R-:W1:Y:S01]  /*1660*/  LDCU UR22, c[0x0][0xb20] ;  /* 0x00016400ff1677ac */ /* 0x000e620008000800 */
[----:B--2---:R-:W-:Y:S02]  /*1670*/  UIMAD.WIDE.U32 UR4, UR20, UR12, URZ ;  /* 0x0000000c140472a5 */ /* 0x004fe4000f8e00ff */
[----:B---3--:R-:W-:Y:S01]  /*1680*/  UISETP.NE.AND UP0, UPT, UR21, 0x1, UPT ;  /* 0x000000011500788c */ /* 0x008fe2000bf05270 */
[----:B------:R-:W2:Y:S01]  /*1690*/  LDCU.64 UR8, c[0x0][0xb28] ;  /* 0x00016500ff0877ac */ /* 0x000ea20008000a00 */
[----:B----4-:R-:W-:-:S03]  /*16a0*/  UIMAD.WIDE.U32 UR10, UR6, UR12, URZ ;  /* 0x0000000c060a72a5 */ /* 0x010fc6000f8e00ff */
[----:B------:R-:W-:Y:S01]  /*16b0*/  UMOV UR4, UR5 ;  /* 0x0000000500047c82 */ /* 0x000fe20008000000 */
[----:B------:R-:W-:Y:S02]  /*16c0*/  UISETP.NE.AND UP2, UPT, UR19, 0x1, UPT ;  /* 0x000000011300788c */ /* 0x000fe4000bf45270 */
[----:B------:R-:W-:Y:S01]  /*16d0*/  USHF.R.U32.HI UR4, URZ, UR13, UR4 ;  /* 0x0000000dff047299 */ /* 0x000fe20008011604 */
[----:B------:R-:W-:Y:S01]  /*16e0*/  UMOV UR10, UR11 ;  /* 0x0000000b000a7c82 */ /* 0x000fe20008000000 */
[----:B------:R-:W-:Y:S02]  /*16f0*/  UIMAD.WIDE.U32 UR16, UR30, UR15, URZ ;  /* 0x0000000f1e1072a5 */ /* 0x000fe4000f8e00ff */
[----:B------:R-:W-:Y:S02]  /*1700*/  USEL UR5, UR20, UR4, !UP0 ;  /* 0x0000000414057287 */ /* 0x000fe4000c000000 */
[----:B------:R-:W-:Y:S02]  /*1710*/  @UP0 USHF.R.U32.HI UR6, URZ, UR13, UR10 ;  /* 0x0000000dff060299 */ /* 0x000fe4000801160a */
[----:B------:R-:W-:-:S02]  /*1720*/  UISETP.NE.AND UP0, UPT, UR14, 0x1, UPT ;  /* 0x000000010e00788c */ /* 0x000fc4000bf05270 */
[----:B-1----:R-:W-:Y:S02]  /*1730*/  UIMAD.WIDE.U32 UR10, UR7, UR15, URZ ;  /* 0x0000000f070a72a5 */ /* 0x002fe4000f8e00ff */
[----:B--2---:R-:W-:Y:S01]  /*1740*/  UIMAD.WIDE.U32 UR12, UR6, UR8, URZ ;  /* 0x00000008060c72a5 */ /* 0x004fe2000f8e00ff */
[----:B------:R-:W-:Y:S02]  /*1750*/  UMOV UR4, UR17 ;  /* 0x0000001100047c82 */ /* 0x000fe40008000000 */
[----:B------:R-:W-:Y:S02]  /*1760*/  USHF.R.U32.HI UR4, URZ, UR22, UR4 ;  /* 0x00000016ff047299 */ /* 0x000fe40008011604 */
[----:B------:R-:W-:Y:S02]  /*1770*/  UMOV UR10, UR11 ;  /* 0x0000000b000a7c82 */ /* 0x000fe40008000000 */
[----:B------:R-:W-:Y:S01]  /*1780*/  UMOV UR12, UR13 ;  /* 0x0000000d000c7c82 */ /* 0x000fe20008000000 */
[----:B------:R-:W-:-:S02]  /*1790*/  @UP0 USHF.R.U32.HI UR7, URZ, UR22, UR10 ;  /* 0x00000016ff070299 */ /* 0x000fc4000801160a */
[----:B------:R-:W-:Y:S02]  /*17a0*/  USEL UR4, UR30, UR4, !UP0 ;  /* 0x000000041e047287 */ /* 0x000fe4000c000000 */
[----:B------:R-:W-:Y:S02]  /*17b0*/  UIMAD.WIDE.U32 UR10, UR7, UR8, URZ ;  /* 0x00000008070a72a5 */ /* 0x000fe4000f8e00ff */
[----:B------:R-:W-:Y:S02]  /*17c0*/  @UP2 USHF.R.U32.HI UR6, URZ, UR9, UR12 ;  /* 0x00000009ff062299 */ /* 0x000fe4000801160c */
[----:B------:R-:W-:-:S03]  /*17d0*/  UIMAD.WIDE.U32 UR12, UR4, UR8, URZ ;  /* 0x00000008040c72a5 */ /* 0x000fc6000f8e00ff */
[----:B------:R-:W-:Y:S02]  /*17e0*/  UMOV UR10, UR11 ;  /* 0x0000000b000a7c82 */ /* 0x000fe40008000000 */
[----:B------:R-:W-:Y:S02]  /*17f0*/  @UP2 USHF.R.U32.HI UR7, URZ, UR9, UR10 ;  /* 0x00000009ff072299 */ /* 0x000fe4000801160a */
[----:B------:R-:W-:Y:S02]  /*1800*/  UIMAD UR10, UR6, UR19, URZ ;  /* 0x00000013060a72a4 */ /* 0x000fe4000f8e02ff */
[----:B------:R-:W-:-:S04]  /*1810*/  UIMAD UR7, UR7, UR19, URZ ;  /* 0x00000013070772a4 */ /* 0x000fc8000f8e02ff */
[----:B------:R-:W-:-:S03]  /*1820*/  UISETP.GE.AND UP0, UPT, UR4, UR7, UPT ;  /* 0x000000070400728c */ /* 0x000fc6000bf06270 */
[----:B------:R-:W-:Y:S01]  /*1830*/  UMOV UR7, UR13 ;  /* 0x0000000d00077c82 */ /* 0x000fe20008000000 */
[----:B------:R-:W-:Y:S02]  /*1840*/  UISETP.GE.OR UP0, UPT, UR5, UR10, UP0 ;  /* 0x0000000a0500728c */ /* 0x000fe40008706670 */
[----:B------:R-:W-:Y:S02]  /*1850*/  UIMAD.WIDE.U32 UR10, UR5, UR8, URZ ;  /* 0x00000008050a72a5 */ /* 0x000fe4000f8e00ff */
[----:B------:R-:W-:Y:S02]  /*1860*/  USHF.R.U32.HI UR7, URZ, UR9, UR7 ;  /* 0x00000009ff077299 */ /* 0x000fe40008011607 */
[----:B------:R-:W-:Y:S02]  /*1870*/  UIADD3 UR10, UPT, UPT, -UR4, URZ, URZ ;  /* 0x000000ff040a7290 */ /* 0x000fe4000fffe1ff */
[----:B------:R-:W-:Y:S02]  /*1880*/  USEL UR7, UR4, UR7, !UP2 ;  /* 0x0000000704077287 */ /* 0x000fe4000d000000 */
[----:B------:R-:W-:Y:S01]  /*1890*/  UIMAD UR10, UR14, UR10, UR30 ;  /* 0x0000000a0e0a72a4 */ /* 0x000fe2000f8e021e */
[----:B------:R-:W-:Y:S01]  /*18a0*/  @!UP0 UMOV UR8, UR11 ;  /* 0x0000000b00088c82 */ /* 0x000fe20008000000 */
[----:B------:R-:W-:-:S02]  /*18b0*/  UIADD3 UR11, UPT, UPT, -UR5, URZ, URZ ;  /* 0x000000ff050b7290 */ /* 0x000fc4000fffe1ff */
[----:B------:R-:W-:Y:S02]  /*18c0*/  @!UP0 USHF.R.U32.HI UR8, URZ, UR9, UR8 ;  /* 0x00000009ff088299 */ /* 0x000fe40008011608 */
[----:B------:R-:W-:Y:S02]  /*18d0*/  UIADD3 UR9, UPT, UPT, -UR7, URZ, URZ ;  /* 0x000000ff07097290 */ /* 0x000fe4000fffe1ff */
[----:B------:R-:W-:Y:S02]  /*18e0*/  @!UP0 USEL UR8, UR5, UR8, !UP2 ;  /* 0x0000000805088287 */ /* 0x000fe4000d000000 */
[----:B------:R-:W-:Y:S02]  /*18f0*/  UIMAD UR9, UR19, UR9, UR4 ;  /* 0x00000009130972a4 */ /* 0x000fe4000f8e0204 */
[----:B------:R-:W-:Y:S02]  /*1900*/  @!UP0 UIADD3 UR7, UPT, UPT, UR7, -UR8, URZ ;  /* 0x8000000807078290 */ /* 0x000fe4000fffe0ff */
[----:B------:R-:W-:-:S02]  /*1910*/  @!UP0 UIMAD UR6, UR9, UR6, UR8 ;  /* 0x00000006090682a4 */ /* 0x000fc4000f8e0208 */
[----:B------:R-:W-:Y:S02]  /*1920*/  @!UP0 UIMAD UR4, UR7, UR19, UR5 ;  /* 0x00000013070482a4 */ /* 0x000fe4000f8e0205 */
[----:B------:R-:W-:Y:S02]  /*1930*/  UIMAD UR20, UR21, UR11, UR20 ;  /* 0x0000000b151472a4 */ /* 0x000fe4000f8e0214 */
[----:B------:R-:W-:Y:S01]  /*1940*/  UIMAD UR30, UR4, UR14, UR10 ;  /* 0x0000000e041e72a4 */ /* 0x000fe2000f8e020a */
[----:B------:R-:W-:Y:S02]  /*1950*/  @!UP0 UMOV UR5, UR6 ;  /* 0x0000000600058c82 */ /* 0x000fe40008000000 */
[----:B------:R-:W-:-:S12]  /*1960*/  UIMAD UR20, UR5, UR21, UR20 ;  /* 0x00000015051472a4 */ /* 0x000fd8000f8e0214 */
.L_x_19:
[----:B------:R-:W-:-:S09]  /*1970*/  UISETP.NE.AND UP0, UPT, UR23, 0x1, UPT ;  /* 0x000000011700788c */ /* 0x000fd2000bf05270 */
[----:B------:R-:W-:Y:S05]  /*1980*/  BRA.U UP0, `(.L_x_20) ;  /* 0x0000000100407547 */ /* 0x000fea000b800000 */
[----:B------:R-:W2:Y:S01]  /*1990*/  LDCU.128 UR8, c[0x0][0xb10] ;  /* 0x00016200ff0877ac */ /* 0x000ea20008000c00 */
[----:B------:R-:W3:Y:S01]  /*19a0*/  LDCU UR12, c[0x0][0xb0c] ;  /* 0x00016180ff0c77ac */ /* 0x000ee20008000800 */
[----:B------:R-:W4:Y:S01]  /*19b0*/  LDCU UR13, c[0x0][0xb20] ;  /* 0x00016400ff0d77ac */ /* 0x000f220008000800 */
[----:B--2---:R-:W-:Y:S02]  /*19c0*/  UIMAD.WIDE.U32 UR4, UR20, UR8, URZ ;  /* 0x00000008140472a5 */ /* 0x004fe4000f8e00ff */
[----:B------:R-:W-:Y:S02]  /*19d0*/  UIMAD.WIDE.U32 UR6, UR30, UR11, URZ ;  /* 0x0000000b1e0672a5 */ /* 0x000fe4000f8e00ff */
[----:B---3--:R-:W-:Y:S02]  /*19e0*/  UISETP.NE.AND UP0, UPT, UR12, 0x1, UPT ;  /* 0x000000010c00788c */ /* 0x008fe4000bf05270 */
[----:B------:R-:W-:-:S03]  /*19f0*/  USHF.R.U32.HI UR5, URZ, UR9, UR5 ;  /* 0x00000009ff057299 */ /* 0x000fc60008011605 */
[----:B------:R-:W-:Y:S01]  /*1a00*/  UMOV UR4, UR7 ;  /* 0x0000000700047c82 */ /* 0x000fe20008000000 */
[----:B------:R-:W-:Y:S02]  /*1a10*/  USEL UR5, UR20, UR5, !UP0 ;  /* 0x0000000514057287 */ /* 0x000fe4000c000000 */
[----:B------:R-:W-:Y:S02]  /*1a20*/  UISETP.NE.AND UP0, UPT, UR10, 0x1, UPT ;  /* 0x000000010a00788c */ /* 0x000fe4000bf05270 */
[----:B----4-:R-:W-:-:S04]  /*1a30*/  USHF.R.U32.HI UR4, URZ, UR13, UR4 ;  /* 0x0000000dff047299 */ /* 0x010fc80008011604 */
[----:B------:R-:W-:-:S04]  /*1a40*/  USEL UR4, UR30, UR4, !UP0 ;  /* 0x000000041e047287 */ /* 0x000fc8000c000000 */
[----:B------:R-:W-:Y:S02]  /*1a50*/  UIADD3 UR6, UPT, UPT, UR5, -UR4, URZ ;  /* 0x8000000405067290 */ /* 0x000fe4000fffe0ff */
[----:B------:R-:W-:Y:S02]  /*1a60*/  UIADD3 UR4, UPT, UPT, -UR5, UR4, URZ ;  /* 0x0000000405047290 */ /* 0x000fe4000fffe1ff */
[----:B------:R-:W-:Y:S02]  /*1a70*/  UIMAD UR30, UR6, UR10, UR30 ;  /* 0x0000000a061e72a4 */ /* 0x000fe4000f8e021e */
[----:B------:R-:W-:-:S12]  /*1a80*/  UIMAD UR20, UR4, UR12, UR20 ;  /* 0x0000000c041472a4 */ /* 0x000fd8000f8e0214 */
.L_x_20:
[----:B------:R-:W-:Y:S01]  /*1a90*/  UISETP.NE.AND UP0, UPT, UR18, 0x2, UPT ;  /* 0x000000021200788c */ /* 0x000fe2000bf05270 */
[----:B------:R-:W-:Y:S09]  /*1aa0*/  BRA.U !UP6, `(.L_x_21) ;  /* 0x000000010e0c7547 */ /* 0x000ff2000b800000 */
[----:B------:R-:W-:Y:S01]  /*1ab0*/  UCGABAR_WAIT ;  /* 0x0000000000007dc7 */ /* 0x000fe20008000000 */
[----:B------:R-:W-:Y:S01]  /*1ac0*/  CCTL.IVALL ;  /* 0x00000000ff00798f */ /* 0x000fe20002000000 */
[----:B------:R-:W-:Y:S05]  /*1ad0*/  BRA `(.L_x_22) ;  /* 0x0000000000047947 */ /* 0x000fea0003800000 */
.L_x_21:
[----:B------:R-:W-:Y:S06]  /*1ae0*/  BAR.SYNC.DEFER_BLOCKING 0x0 ;  /* 0x0000000000007b1d */ /* 0x000fec0000010000 */
.L_x_22:
[----:B------:R-:W-:Y:S05]  /*1af0*/  BRA.U UP0, `(.L_x_23) ;  /* 0x0000002100f07547 */ /* 0x000fea000b800000 */
[----:B------:R-:W2:Y:S01]  /*1b00*/  LDCU UR6, c[0x0][0x38c] ;  /* 0x00007180ff0677ac */ /* 0x000ea20008000800 */
[----:B------:R-:W3:Y:S01]  /*1b10*/  S2UR UR8, SR_CgaCtaId ;  /* 0x00000000000879c3 */ /* 0x000ee20000008800 */
[----:B------:R-:W-:Y:S01]  /*1b20*/  PLOP3.LUT P1, PT, PT, PT, UP3, 0x80, 0x8 ;  /* 0x000000000008781c */ /* 0x000fe20003f2f038 */
[----:B------:R-:W-:Y:S01]  /*1b30*/  IMAD.MOV.U32 R12, RZ, RZ, 0x1 ;  /* 0x00000001ff0c7424 */ /* 0x000fe200078e00ff */
[----:B------:R-:W-:Y:S01]  /*1b40*/  UMOV UR7, 0x400 ;  /* 0x0000040000077882 */ /* 0x000fe20000000000 */
[----:B------:R-:W-:Y:S01]  /*1b50*/  UISETP.NE.AND UP1, UPT, UR18, URZ, UPT ;  /* 0x000000ff1200728c */ /* 0x000fe2000bf25270 */
[----:B------:R-:W-:Y:S01]  /*1b60*/  ISETP.EQ.OR P2, PT, R0, RZ, P3 ;  /* 0x000000ff0000720c */ /* 0x000fe20001f42670 */
[----:B------:R-:W-:Y:S01]  /*1b70*/  USEL UR24, URZ, 0x1, UP4 ;  /* 0x00000001ff187887 */ /* 0x000fe2000a000000 */
[----:B------:R-:W-:Y:S02]  /*1b80*/  PLOP3.LUT P1, PT, P1, PT, PT, 0x8, 0x80 ;  /* 0x000000000080781c */ /* 0x000fe40000f2e170 */
[----:B------:R-:W-:Y:S01]  /*1b90*/  CS2R R10, SRZ ;  /* 0x00000000000a7805 */ /* 0x000fe2000001ff00 */
[----:B------:R-:W-:Y:S01]  /*1ba0*/  IMAD.MOV.U32 R9, RZ, RZ, RZ ;  /* 0x000000ffff097224 */ /* 0x000fe200078e00ff */
[----:B------:R-:W4:Y:S01]  /*1bb0*/  LDCU UR40, c[0x0][0x370] ;  /* 0x00006e00ff2877ac */ /* 0x000f220008000800 */
[----:B------:R-:W-:Y:S01]  /*1bc0*/  IMAD.MOV.U32 R8, RZ, RZ, 0x1 ;  /* 0x00000001ff087424 */ /* 0x000fe200078e00ff */
[----:B------:R-:W1:Y:S01]  /*1bd0*/  LDCU.64 UR26, c[0x0][0x348] ;  /* 0x00006900ff1a77ac */ /* 0x000e620008000a00 */
[----:B--2---:R-:W-:-:S02]  /*1be0*/  UIADD3 UR5, UPT, UPT, UR6, 0x1f, URZ ;  /* 0x0000001f06057890 */ /* 0x004fc4000fffe0ff */
[----:B------:R-:W-:Y:S02]  /*1bf0*/  USHF.R.U32.HI UR45, URZ, 0x5, UR28 ;  /* 0x00000005ff2d7899 */ /* 0x000fe4000801161c */
[----:B------:R-:W-:Y:S02]  /*1c00*/  USHF.R.S32.HI UR4, URZ, 0x1f, UR5 ;  /* 0x0000001fff047899 */ /* 0x000fe40008011405 */
[----:B---3--:R-:W-:Y:S02]  /*1c10*/  ULEA UR7, UR8, UR7, 0x18 ;  /* 0x0000000708077291 */ /* 0x008fe4000f8ec0ff */
[----:B------:R-:W-:Y:S02]  /*1c20*/  ULEA.HI UR4, UR4, UR5, URZ, 0x5 ;  /* 0x0000000504047291 */ /* 0x000fe4000f8f28ff */
[----:B------:R-:W-:Y:S02]  /*1c30*/  UIADD3 UR46, UPT, UPT, UR6, 0x3e, URZ ;  /* 0x0000003e062e7890 */ /* 0x000fe4000fffe0ff */
[----:B------:R-:W-:-:S02]  /*1c40*/  USHF.R.S32.HI UR43, URZ, 0x5, UR4 ;  /* 0x00000005ff2b7899 */ /* 0x000fc40008011404 */
[----:B------:R-:W-:Y:S02]  /*1c50*/  UIADD3 UR4, UPT, UPT, UR6, -0x1, URZ ;  /* 0xffffffff06047890 */ /* 0x000fe4000fffe0ff */
[----:B------:R-:W-:Y:S02]  /*1c60*/  UISETP.LT.U32.AND UP0, UPT, UR43, 0x22, UPT ;  /* 0x000000222b00788c */ /* 0x000fe4000bf01070 */
[----:B------:R-:W-:Y:S02]  /*1c70*/  UISETP.GE.U32.AND UP2, UPT, UR4, -0x3f, UPT ;  /* 0xffffffc10400788c */ /* 0x000fe4000bf46070 */
[----:B------:R-:W-:Y:S01]  /*1c80*/  USEL UR41, UR43, 0x22, UP0 ;  /* 0x000000222b297887 */ /* 0x000fe20008000000 */
[----:B------:R-:W2:Y:S03]  /*1c90*/  LDCU UR39, c[0x0][0x374] ;  /* 0x00006e80ff2777ac */ /* 0x000ea60008000800 */
[----:B------:R-:W-:-:S02]  /*1ca0*/  UIADD3 UR21, UPT, UPT, UR41, -0x1, URZ ;  /* 0xffffffff29157890 */ /* 0x000fc4000fffe0ff */
[----:B------:R-:W-:-:S03]  /*1cb0*/  USEL UR24, UR24, 0x2, UP1 ;  /* 0x0000000218187887 */ /* 0x000fc60008800000 */
[----:B------:R-:W-:Y:S02]  /*1cc0*/  @UP2 UIADD3 UR21, UPT, UPT, UR41, URZ, URZ ;  /* 0x000000ff29152290 */ /* 0x000fe4000fffe0ff */
[----:B------:R-:W-:Y:S02]  /*1cd0*/  UIADD3 UR29, UPT, UPT, UR7, 0x15600, UR28 ;  /* 0x00015600071d7890 */ /* 0x000fe4000fffe01c */
[----:B------:R-:W-:Y:S02]  /*1ce0*/  UIADD3 UR44, UPT, UPT, UR43, -UR41, URZ ;  /* 0x800000292b2c7290 */ /* 0x000fe4000fffe0ff */
[----:B------:R-:W-:Y:S01]  /*1cf0*/  UIADD3 UR21, UPT, UPT, UR21, 0x1, URZ ;  /* 0x0000000115157890 */ /* 0x000fe2000fffe0ff */
[----:B-1--4-:R-:W-:-:S11]  /*1d00*/  UMOV UR5, URZ ;  /* 0x000000ff00057c82 */ /* 0x012fd60008000000 */
.L_x_43:
[----:B-1----:R-:W1:Y:S02]  /*1d10*/  S2UR UR4, SR_CgaCtaId ;  /* 0x00000000000479c3 */ /* 0x002e640000008800 */
[----:B-1----:R-:W-:-:S09]  /*1d20*/  UISETP.NE.AND UP0, UPT, UR4, URZ, UPT ;  /* 0x000000ff0400728c */ /* 0x002fd2000bf05270 */
[----:B------:R-:W-:Y:S05]  /*1d30*/  BRA.U UP0, `(.L_x_24) ;  /* 0x0000000100287547 */ /* 0x000fea000b800000 */
[----:B------:R-:W-:Y:S02]  /*1d40*/  LEA R0, R9, UR7, 0x3 ;  /* 0x0000000709007c11 */ /* 0x000fe4000f8e18ff */
[----:B------:R-:W-:-:S04]  /*1d50*/  SHF.L.U32 R3, R8, 0x1f, RZ ;  /* 0x0000001f08037819 */ /* 0x000fc800000006ff */
[----:B------:R-:W1:Y:S02]  /*1d60*/  SYNCS.PHASECHK.TRANS64.TRYWAIT P0, [R0+URZ+0x2c0], R3 ;  /* 0x0002c003000075a7 */ /* 0x000e6400080011ff */
[----:B-1----:R-:W-:Y:S05]  /*1d70*/  @!P0 BRA `(.L_x_25) ;  /* 0x0000007000008947 */ /* 0x002fea0003800000 */
.L_x_143:
[----:B------:R3:W-:Y:S01]  /*1d80*/  SYNCS.ARRIVE.TRANS64.A1T0 RZ, [R0+URZ+0x2b0], RZ ;  /* 0x0002b0ff00ff79a7 */ /* 0x0007e200081000ff */
[----:B------:R-:W-:-:S05]  /*1d90*/  VIADD R9, R9, 0x1 ;  /* 0x0000000109097836 */ /* 0x000fca0000000000 */
[----:B------:R-:W-:-:S04]  /*1da0*/  ISETP.NE.AND P0, PT, R9, 0x2, PT ;  /* 0x000000020900780c */ /* 0x000fc80003f05270 */
[----:B-1----:R-:W-:Y:S02]  /*1db0*/  SEL R3, RZ, 0x1, P0 ;  /* 0x00000001ff037807 */ /* 0x002fe40000000000 */
[----:B------:R-:W-:Y:S02]  /*1dc0*/  SEL R9, R9, RZ, P0 ;  /* 0x000000ff09097207 */ /* 0x000fe40000000000 */
[----:B------:R-:W-:-:S07]  /*1dd0*/  LOP3.LUT R8, R8, R3, RZ, 0x3c, !PT ;  /* 0x0000000308087212 */ /* 0x000fce00078e3cff */
.L_x_24:
[----:B------:R-:W-:Y:S01]  /*1de0*/  ULEA UR4, UR5, UR7, 0x3 ;  /* 0x0000000705047291 */ /* 0x000fe2000f8e18ff */
[----:B---3--:R-:W-:Y:S01]  /*1df0*/  SHF.L.U32 R0, R12, 0x1f, RZ ;  /* 0x0000001f0c007819 */ /* 0x008fe200000006ff */
[----:B------:R-:W-:Y:S02]  /*1e00*/  UISETP.GE.U32.AND UP0, UPT, UR46, 0x3f, UPT ;  /* 0x0000003f2e00788c */ /* 0x000fe4000bf06070 */
[----:B------:R-:W-:Y:S02]  /*1e10*/  USHF.L.U32 UR35, UR20, 0x6, URZ ;  /* 0x0000000614237899 */ /* 0x000fe400080006ff */
[----:B------:R-:W-:Y:S01]  /*1e20*/  ULEA UR19, UR30, UR45, 0x7 ;  /* 0x0000002d1e137291 */ /* 0x000fe2000f8e38ff */
[----:B------:R-:W-:Y:S02]  /*1e30*/  UMOV UR13, URZ ;  /* 0x000000ff000d7c82 */ /* 0x000fe40008000000 */
[----:B------:R1:W3:Y:S02]  /*1e40*/  SYNCS.PHASECHK.TRANS64.TRYWAIT P0, [UR4+0x110], R0 ;  /* 0x00011000ff0075a7 */ /* 0x0002e40008001104 */
[----:B------:R-:W-:Y:S07]  /*1e50*/  BRA.U !UP0, `(.L_x_26) ;  /* 0x0000000108bc7547 */ /* 0x000fee000b800000 */
[----:B------:R-:W-:Y:S01]  /*1e60*/  UMOV UR6, URZ ;  /* 0x000000ff00067c82 */ /* 0x000fe20008000000 */
[----:B------:R-:W-:-:S05]  /*1e70*/  UMOV UR4, UR5 ;  /* 0x0000000500047c82 */ /* 0x000fca0008000000 */
.L_x_32:
[----:B------:R-:W-:Y:S01]  /*1e80*/  ULEA UR33, UR4, UR7, 0x3 ;  /* 0x0000000704217291 */ /* 0x000fe2000f8e18ff */
[----:B---3--:R-:W-:Y:S01]  /*1e90*/  @!P3 MOV R2, 0x1800 ;  /* 0x000018000002b802 */ /* 0x008fe20000000f00 */
[----:B-1-34-:R-:W-:Y:S10]  /*1ea0*/  @P0 BRA `(.L_x_27) ;  /* 0x00000000000c0947 */ /* 0x01aff40003800000 */
[----:B------:R-:W-:-:S04]  /*1eb0*/  SHF.L.U32 R3, R12, 0x1f, RZ ;  /* 0x0000001f0c037819 */ /* 0x000fc800000006ff */
[----:B------:R-:W3:Y:S02]  /*1ec0*/  SYNCS.PHASECHK.TRANS64.TRYWAIT P0, [UR33+0x110], R3 ;  /* 0x00011003ff0075a7 */ /* 0x000ee40008001121 */
[----:B---3--:R-:W-:Y:S05]  /*1ed0*/  @!P0 BRA `(.L_x_28) ;  /* 0x0000006c00bc8947 */ /* 0x008fea0003800000 */
.L_x_27:
[----:B------:R3:W-:Y:S01]  /*1ee0*/  @!P3 SYNCS.ARRIVE.TRANS64 RZ, [UR33], R2 ;  /* 0x00000002ffffb9a7 */ /* 0x0007e20008000021 */
[----:B------:R-:W-:-:S04]  /*1ef0*/  ULOP3.LUT UR5, UR24, 0x2, URZ, 0xfc, !UPT ;  /* 0x0000000218057892 */ /* 0x000fc8000f8efcff */
[----:B------:R-:W-:-:S09]  /*1f00*/  UISETP.NE.AND UP0, UPT, UR5, 0x2, UPT ;  /* 0x000000020500788c */ /* 0x000fd2000bf05270 */
[----:B------:R-:W-:Y:S05]  /*1f10*/  BRA.U UP0, `(.L_x_29) ;  /* 0x0000000100047547 */ /* 0x000fea000b800000 */
[----:B--2---:R-:W-:Y:S05]  /*1f20*/  BPT.TRAP 0x1 ;  /* 0x000000040000795c */ /* 0x004fea0000300000 */
.L_x_29:
[----:B------:R-:W-:Y:S04]  /*1f30*/  BSSY.RECONVERGENT B0, `(.L_x_30) ;  /* 0x0000003000007945 */ /* 0x000fe80003800200 */
[----:B------:R-:W-:Y:S05]  /*1f40*/  @P2 BRA `(.L_x_31) ;  /* 0x0000000000042947 */ /* 0x000fea0003800000 */
[----:B--2---:R-:W-:Y:S05]  /*1f50*/  BPT.TRAP 0x1 ;  /* 0x000000040000795c */ /* 0x004fea0000300000 */
.L_x_31:
[----:B--2---:R-:W-:Y:S05]  /*1f60*/  BSYNC.RECONVERGENT B0 ;  /* 0x0000000000007941 */ /* 0x004fea0003800200 */
.L_x_30:
[----:B------:R-:W-:Y:S02]  /*1f70*/  UIADD3 UR5, UPT, UPT, UR4, 0x1, URZ ;  /* 0x0000000104057890 */ /* 0x000fe4000fffe0ff */
[----:B------:R-:W-:Y:S02]  /*1f80*/  USHF.L.U32 UR34, UR6, 0x5, URZ ;  /* 0x0000000506227899 */ /* 0x000fe400080006ff */
[----:B------:R-:W-:Y:S02]  /*1f90*/  UISETP.NE.AND UP0, UPT, UR5, 0x22, UPT ;  /* 0x000000220500788c */ /* 0x000fe4000bf05270 */
[----:B------:R-:W-:Y:S02]  /*1fa0*/  UIADD3 UR6, UPT, UPT, UR6, 0x1, URZ ;  /* 0x0000000106067890 */ /* 0x000fe4000fffe0ff */
[----:B------:R-:W-:Y:S02]  /*1fb0*/  USEL UR9, URZ, 0x1, UP0 ;  /* 0x00000001ff097887 */ /* 0x000fe40008000000 */
[----:B------:R-:W-:-:S02]  /*1fc0*/  USEL UR5, UR5, URZ, UP0 ;  /* 0x000000ff05057287 */ /* 0x000fc40008000000 */
[----:B------:R-:W-:Y:S02]  /*1fd0*/  ULEA UR32, UR4, UR7, 0xb ;  /* 0x0000000704207291 */ /* 0x000fe4000f8e58ff */
[----:B------:R-:W-:Y:S01]  /*1fe0*/  ULEA UR8, UR5, UR7, 0x3 ;  /* 0x0000000705087291 */ /* 0x000fe2000f8e18ff */
[----:B------:R-:W-:Y:S01]  /*1ff0*/  LOP3.LUT R12, R12, UR9, RZ, 0x3c, !PT ;  /* 0x000000090c0c7c12 */ /* 0x000fe2000f8e3cff */
[----:B------:R-:W-:Y:S02]  /*2000*/  UIADD3 UR10, UP1, UPT, UR26, 0x80, URZ ;  /* 0x000000801a0a7890 */ /* 0x000fe4000ff3e0ff */
[----:B------:R-:W-:Y:S01]  /*2010*/  ULEA UR16, UR4, UR28, 0xc ;  /* 0x0000001c04107291 */ /* 0x000fe2000f8e60ff */
[----:B-1----:R-:W-:Y:S01]  /*2020*/  SHF.L.U32 R0, R12, 0x1f, RZ ;  /* 0x0000001f0c007819 */ /* 0x002fe200000006ff */
[----:B------:R-:W-:Y:S02]  /*2030*/  UIADD3.X UR11, UPT, UPT, URZ, UR27, URZ, UP1, !UPT ;  /* 0x0000001bff0b7290 */ /* 0x000fe40008ffe4ff */
[----:B------:R-:W-:Y:S01]  /*2040*/  UIADD3 UR32, UPT, UPT, UR32, 0x4600, URZ ;  /* 0x0000460020207890 */ /* 0x000fe2000fffe0ff */
[----:B------:R4:W1:Y:S01]  /*2050*/  SYNCS.PHASECHK.TRANS64.TRYWAIT P0, [UR8+0x110], R0 ;  /* 0x00011000ff0075a7 */ /* 0x0008620008001108 */
[----:B------:R-:W-:-:S02]  /*2060*/  UIADD3 UR8, UP0, UPT, UR26, 0x180, URZ ;  /* 0x000001801a087890 */ /* 0x000fc4000ff1e0ff */
[----:B------:R-:W-:Y:S02]  /*2070*/  UIADD3 UR16, UPT, UPT, UR7, 0x15600, UR16 ;  /* 0x0001560007107890 */ /* 0x000fe4000fffe010 */
[----:B------:R-:W-:Y:S02]  /*2080*/  UIADD3.X UR9, UPT, UPT, URZ, UR27, URZ, UP0, !UPT ;  /* 0x0000001bff097290 */ /* 0x000fe400087fe4ff */
[----:B------:R-:W-:Y:S01]  /*2090*/  UISETP.NE.AND UP0, UPT, UR6, UR21, UPT ;  /* 0x000000150600728c */ /* 0x000fe2000bf05270 */
[----:B------:R-:W-:Y:S01]  /*20a0*/  UMOV UR12, 0x0 ;  /* 0x00000000000c7882 */ /* 0x000fe20000000000 */
[----:B------:R-:W-:Y:S01]  /*20b0*/  UMOV UR13, 0x10000000 ;  /* 0x10000000000d7882 */ /* 0x000fe20000000000 */
[----:B------:R-:W-:Y:S01]  /*20c0*/  UMOV UR4, 0xff0000 ;  /* 0x00ff000000047882 */ /* 0x000fe20000000000 */
[----:B------:R-:W-:Y:S01]  /*20d0*/  UMOV UR20, UR36 ;  /* 0x0000002400147c82 */ /* 0x000fe20008000000 */
[----:B------:R-:W-:Y:S01]  /*20e0*/  UMOV UR17, UR33 ;  /* 0x0000002100117c82 */ /* 0x000fe20008000000 */
[----:B------:R-:W-:Y:S01]  /*20f0*/  UMOV UR18, UR34 ;  /* 0x0000002200127c82 */ /* 0x000fe20008000000 */
[----:B------:R-:W-:Y:S01]  /*2100*/  UTMALDG.3D [UR32], [UR10], desc[UR12] ;  /* 0x00000c200a0075b4 */ /* 0x000fe20008011000 */
[----:B------:R2:W-:Y:S02]  /*2110*/  UTMALDG.3D.MULTICAST [UR16], [UR8], UR4, desc[UR12] ;  /* 0x00000c10080073b4 */ /* 0x0005e40008011804 */
[----:B--2---:R-:W-:Y:S01]  /*2120*/  UMOV UR13, UR21 ;  /* 0x00000015000d7c82 */ /* 0x004fe20008000000 */
[----:B------:R-:W-:Y:S01]  /*2130*/  UMOV UR4, UR5 ;  /* 0x0000000500047c82 */ /* 0x000fe20008000000 */
[----:B------:R-:W-:Y:S05]  /*2140*/  BRA.U UP0, `(.L_x_32) ;  /* 0xfffffffd004c7547 */ /* 0x000fea000b83ffff */
.L_x_26:
[----:B------:R-:W-:Y:S01]  /*2150*/  ULEA UR4, UR5, UR7, 0x3 ;  /* 0x0000000705047291 */ /* 0x000fe2000f8e18ff */
[----:B-1--4-:R-:W-:Y:S01]  /*2160*/  SHF.L.U32 R0, R12, 0x1f, RZ ;  /* 0x0000001f0c007819 */ /* 0x012fe200000006ff */
[----:B------:R-:W-:Y:S01]  /*2170*/  @!P1 SYNCS.ARRIVE.TRANS64.A1T0 RZ, [UR7+0x248], RZ ;  /* 0x000248ffffff99a7 */ /* 0x000fe20008100007 */
[----:B------:R-:W-:-:S06]  /*2180*/  UISETP.GT.AND UP0, UPT, UR43, UR41, UPT ;  /* 0x000000292b00728c */ /* 0x000fcc000bf04270 */
[----:B---3--:R1:W3:Y:S03]  /*2190*/  SYNCS.PHASECHK.TRANS64.TRYWAIT P0, [UR4+0x110], R0 ;  /* 0x00011000ff0075a7 */ /* 0x0082e60008001104 */
[----:B------:R-:W-:Y:S05]  /*21a0*/  BRA.U !UP0, `(.L_x_33) ;  /* 0x0000000108bc7547 */ /* 0x000fea000b800000 */
[----:B------:R-:W-:Y:S01]  /*21b0*/  UIADD3 UR25, UPT, UPT, UR44, UR13, URZ ;  /* 0x0000000d2c197290 */ /* 0x000fe2000fffe0ff */
[----:B------:R-:W-:-:S11]  /*21c0*/  UMOV UR4, UR5 ;  /* 0x0000000500047c82 */ /* 0x000fd60008000000 */
.L_x_39:
[----:B------:R-:W-:Y:S01]  /*21d0*/  ULEA UR9, UR4, UR7, 0x3 ;  /* 0x0000000704097291 */ /* 0x000fe2000f8e18ff */
[----:B---3--:R-:W-:Y:S01]  /*21e0*/  @!P3 MOV R2, 0x1800 ;  /* 0x000018000002b802 */ /* 0x008fe20000000f00 */
[----:B-1-3--:R-:W-:Y:S10]  /*21f0*/  @P0 BRA `(.L_x_34) ;  /* 0x00000000000c0947 */ /* 0x00aff40003800000 */
[----:B------:R-:W-:-:S04]  /*2200*/  SHF.L.U32 R3, R12, 0x1f, RZ ;  /* 0x0000001f0c037819 */ /* 0x000fc800000006ff */
[----:B------:R-:W3:Y:S02]  /*2210*/  SYNCS.PHASECHK.TRANS64.TRYWAIT P0, [UR9+0x110], R3 ;  /* 0x00011003ff0075a7 */ /* 0x000ee40008001109 */
[----:B---3--:R-:W-:Y:S05]  /*2220*/  @!P0 BRA `(.L_x_35) ;  /* 0x0000006c00008947 */ /* 0x008fea0003800000 */
.L_x_34:
[----:B------:R3:W-:Y:S01]  /*2230*/  @!P3 SYNCS.ARRIVE.TRANS64 RZ, [UR9], R2 ;  /* 0x00000002ffffb9a7 */ /* 0x0007e20008000009 */
[----:B------:R-:W-:-:S04]  /*2240*/  ULOP3.LUT UR5, UR24, 0x2, URZ, 0xfc, !UPT ;  /* 0x0000000218057892 */ /* 0x000fc8000f8efcff */
[----:B------:R-:W-:-:S09]  /*2250*/  UISETP.NE.AND UP0, UPT, UR5, 0x2, UPT ;  /* 0x000000020500788c */ /* 0x000fd2000bf05270 */
[----:B------:R-:W-:Y:S05]  /*2260*/  BRA.U UP0, `(.L_x_36) ;  /* 0x0000000100047547 */ /* 0x000fea000b800000 */
[----:B--2---:R-:W-:Y:S05]  /*2270*/  BPT.TRAP 0x1 ;  /* 0x000000040000795c */ /* 0x004fea0000300000 */
.L_x_36:
[----:B------:R-:W-:Y:S04]  /*2280*/  BSSY.RECONVERGENT B0, `(.L_x_37) ;  /* 0x0000003000007945 */ /* 0x000fe80003800200 */
[----:B------:R-:W-:Y:S05]  /*2290*/  @P2 BRA `(.L_x_38) ;  /* 0x0000000000042947 */ /* 0x000fea0003800000 */
[----:B--2---:R-:W-:Y:S05]  /*22a0*/  BPT.TRAP 0x1 ;  /* 0x000000040000795c */ /* 0x004fea0000300000 */
.L_x_38:
[----:B--2---:R-:W-:Y:S05]  /*22b0*/  BSYNC.RECONVERGENT B0 ;  /* 0x0000000000007941 */ /* 0x004fea0003800200 */
.L_x_37:
[----:B------:R-:W-:Y:S02]  /*22c0*/  UIADD3 UR5, UPT, UPT, UR4, 0x1, URZ ;  /* 0x0000000104057890 */ /* 0x000fe4000fffe0ff */
[----:B------:R-:W-:Y:S02]  /*22d0*/  UIADD3 UR14, UP1, UPT, UR26, 0x80, URZ ;  /* 0x000000801a0e7890 */ /* 0x000fe4000ff3e0ff */
[----:B------:R-:W-:Y:S02]  /*22e0*/  UISETP.NE.AND UP0, UPT, UR5, 0x22, UPT ;  /* 0x000000220500788c */ /* 0x000fe4000bf05270 */
[----:B------:R-:W-:Y:S02]  /*22f0*/  USHF.L.U32 UR10, UR13, 0x5, URZ ;  /* 0x000000050d0a7899 */ /* 0x000fe400080006ff */
[----:B------:R-:W-:Y:S02]  /*2300*/  USEL UR8, URZ, 0x1, UP0 ;  /* 0x00000001ff087887 */ /* 0x000fe40008000000 */
[----:B------:R-:W-:-:S02]  /*2310*/  USEL UR5, UR5, URZ, UP0 ;  /* 0x000000ff05057287 */ /* 0x000fc40008000000 */
[----:B------:R-:W-:Y:S02]  /*2320*/  UIADD3 UR22, UP0, UPT, UR26, 0x180, URZ ;  /* 0x000001801a167890 */ /* 0x000fe4000ff1e0ff */
[----:B------:R-:W-:Y:S01]  /*2330*/  LOP3.LUT R12, R12, UR8, RZ, 0x3c, !PT ;  /* 0x000000080c0c7c12 */ /* 0x000fe2000f8e3cff */
[----:B------:R-:W-:Y:S02]  /*2340*/  ULEA UR8, UR4, UR7, 0xb ;  /* 0x0000000704087291 */ /* 0x000fe4000f8e58ff */
[----:B------:R-:W-:Y:S01]  /*2350*/  ULEA UR6, UR5, UR7, 0x3 ;  /* 0x0000000705067291 */ /* 0x000fe2000f8e18ff */
[----:B-1----:R-:W-:Y:S01]  /*2360*/  SHF.L.U32 R0, R12, 0x1f, RZ ;  /* 0x0000001f0c007819 */ /* 0x002fe200000006ff */
[----:B------:R-:W-:Y:S02]  /*2370*/  UIADD3 UR8, UPT, UPT, UR8, 0x4600, URZ ;  /* 0x0000460008087890 */ /* 0x000fe4000fffe0ff */
[----:B------:R-:W-:Y:S02]  /*2380*/  UIADD3.X UR15, UPT, UPT, URZ, UR27, URZ, UP1, !UPT ;  /* 0x0000001bff0f7290 */ /* 0x000fe40008ffe4ff */
[----:B------:R-:W-:-:S02]  /*2390*/  ULEA UR16, UR4, UR29, 0xc ;  /* 0x0000001d04107291 */ /* 0x000fc4000f8e60ff */
[----:B------:R-:W-:Y:S01]  /*23a0*/  UIADD3.X UR23, UPT, UPT, URZ, UR27, URZ, UP0, !UPT ;  /* 0x0000001bff177290 */ /* 0x000fe200087fe4ff */
[----:B------:R4:W1:Y:S01]  /*23b0*/  SYNCS.PHASECHK.TRANS64.TRYWAIT P0, [UR6+0x110], R0 ;  /* 0x00011000ff0075a7 */ /* 0x0008620008001106 */
[----:B------:R-:W-:Y:S01]  /*23c0*/  UMOV UR30, 0x0 ;  /* 0x00000000001e7882 */ /* 0x000fe20000000000 */
[----:B------:R-:W-:Y:S01]  /*23d0*/  UMOV UR31, 0x10000000 ;  /* 0x10000000001f7882 */ /* 0x000fe20000000000 */
[----:B------:R-:W-:Y:S01]  /*23e0*/  UMOV UR11, UR35 ;  /* 0x00000023000b7c82 */ /* 0x000fe20008000000 */
[----:B------:R-:W-:Y:S01]  /*23f0*/  UMOV UR12, UR36 ;  /* 0x00000024000c7c82 */ /* 0x000fe20008000000 */
[----:B------:R-:W-:Y:S01]  /*2400*/  UMOV UR6, 0xff0000 ;  /* 0x00ff000000067882 */ /* 0x000fe20000000000 */
[----:B------:R-:W-:Y:S01]  /*2410*/  UMOV UR20, UR36 ;  /* 0x0000002400147c82 */ /* 0x000fe20008000000 */
[----:B------:R-:W-:Y:S01]  /*2420*/  UMOV UR17, UR9 ;  /* 0x0000000900117c82 */ /* 0x000fe20008000000 */
[----:B------:R-:W-:Y:S01]  /*2430*/  UMOV UR18, UR10 ;  /* 0x0000000a00127c82 */ /* 0x000fe20008000000 */
[----:B------:R4:W-:Y:S01]  /*2440*/  UTMALDG.3D [UR8], [UR14], desc[UR30] ;  /* 0x00001e080e0075b4 */ /* 0x0009e20008011000 */
[----:B------:R-:W-:Y:S01]  /*2450*/  UIADD3 UR13, UPT, UPT, UR13, 0x1, URZ ;  /* 0x000000010d0d7890 */ /* 0x000fe2000fffe0ff */
[----:B------:R-:W-:-:S03]  /*2460*/  UMOV UR4, UR5 ;  /* 0x0000000500047c82 */ /* 0x000fc60008000000 */
[----:B------:R-:W-:Y:S01]  /*2470*/  UISETP.NE.AND UP0, UPT, UR13, UR25, UPT ;  /* 0x000000190d00728c */ /* 0x000fe2000bf05270 */
[----:B------:R4:W-:Y:S08]  /*2480*/  UTMALDG.3D.MULTICAST [UR16], [UR22], UR6, desc[UR30] ;  /* 0x00001e10160073b4 */ /* 0x0009f00008011806 */
[----:B----4-:R-:W-:Y:S05]  /*2490*/  BRA.U UP0, `(.L_x_39) ;  /* 0xfffffffd004c7547 */ /* 0x010fea000b83ffff */
.L_x_33:
[C---:B------:R-:W-:Y:S01]  /*24a0*/  LEA R3, R11.reuse, UR7, 0x3 ;  /* 0x000000070b037c11 */ /* 0x040fe2000f8e18ff */
[----:B------:R-:W-:Y:S01]  /*24b0*/  NOP ;  /* 0x0000000000007918 */ /* 0x000fe20000000000 */
[----:B-1----:R-:W-:Y:S02]  /*24c0*/  SHF.L.U32 R0, R10, 0x1f, RZ ;  /* 0x0000001f0a007819 */ /* 0x002fe400000006ff */
[----:B------:R-:W-:Y:S02]  /*24d0*/  LEA R5, R11, UR7, 0x4 ;  /* 0x000000070b057c11 */ /* 0x000fe4000f8e20ff */
[----:B---3--:R-:W1:Y:S02]  /*24e0*/  SYNCS.PHASECHK.TRANS64.TRYWAIT P0, [R3+URZ+0x250], R0 ;  /* 0x00025000030075a7 */ /* 0x008e6400080011ff */
[----:B-1----:R-:W-:Y:S05]  /*24f0*/  @!P0 BRA `(.L_x_40) ;  /* 0x0000006800648947 */ /* 0x002fea0003800000 */
.L_x_146:
[----:B------:R-:W3:Y:S01]  /*2500*/  LDS.128 R4, [R5+0x2e0] ;  /* 0x0002e00005047984 */ /* 0x000ee20000000c00 */
[----:B------:R-:W-:Y:S01]  /*2510*/  UISETP.GE.AND UP0, UPT, UR42, 0x1, UPT ;  /* 0x000000012a00788c */ /* 0x000fe2000bf06270 */
[----:B------:R-:W-:Y:S01]  /*2520*/  @!PT LDS RZ, [RZ] ;  /* 0x00000000fffff984 */ /* 0x000fe20000000800 */
[----:B------:R-:W-:Y:S01]  /*2530*/  @!PT LDS RZ, [RZ] ;  /* 0x00000000fffff984 */ /* 0x000fe20000000800 */
[----:B------:R-:W-:Y:S01]  /*2540*/  @!PT LDS RZ, [RZ] ;  /* 0x00000000fffff984 */ /* 0x000fe20000000800 */
[----:B------:R-:W-:Y:S01]  /*2550*/  @!PT LDS RZ, [RZ] ;  /* 0x00000000fffff984 */ /* 0x000fe20000000800 */
[----:B------:R4:W-:Y:S06]  /*2560*/  MEMBAR.ALL.CTA ;  /* 0x0000000000007992 */ /* 0x0009ec0000008000 */
[----:B----4-:R-:W4:Y:S01]  /*2570*/  FENCE.VIEW.ASYNC.S ;  /* 0x00000000000073c6 */ /* 0x010f220000000000 */
[----:B---3--:R-:W-:-:S13]  /*2580*/  LOP3.LUT P0, RZ, R6, 0x1, RZ, 0xc0, !PT ;  /* 0x0000000106ff7812 */ /* 0x008fda000780c0ff */
[----:B----4-:R-:W-:Y:S01]  /*2590*/  VOTEU.ANY UP1, P0 ;  /* 0x0000000000ff7886 */ /* 0x010fe20000020100 */
[----:B------:R-:W-:-:S13]  /*25a0*/  PLOP3.LUT P0, PT, PT, PT, UP1, 0x80, 0x8 ;  /* 0x000000000008781c */ /* 0x000fda0003f0f018 */
[----:B-1----:R-:W-:Y:S02]  /*25b0*/  @P0 LOP3.LUT R0, R5, 0xffff, RZ, 0xc0, !PT ;  /* 0x0000ffff05000812 */ /* 0x002fe400078ec0ff */
[----:B------:R-:W-:Y:S02]  /*25c0*/  @P0 MOV R2, R4 ;  /* 0x0000000400020202 */ /* 0x000fe40000000f00 */
[----:B------:R-:W-:Y:S01]  /*25d0*/  @P0 R2UR UR6, R0 ;  /* 0x00000000000602ca */ /* 0x000fe200000e0000 */
[----:B------:R-:W-:Y:S01]  /*25e0*/  VIADD R0, R3, 0x260 ;  /* 0x0000026003007836 */ /* 0x000fe20000000000 */
[----:B------:R-:W-:Y:S02]  /*25f0*/  @P0 SHF.R.U32.HI R4, RZ, 0x10, R5 ;  /* 0x00000010ff040819 */ /* 0x000fe40000011605 */
[----:B------:R-:W-:Y:S02]  /*2600*/  @P0 R2UR UR8, R2 ;  /* 0x00000000020802ca */ /* 0x000fe400000e0000 */
[----:B------:R-:W-:-:S02]  /*2610*/  PRMT R0, RZ, 0x654, R0 ;  /* 0x00000654ff007816 */ /* 0x000fc40000000000 */
[----:B------:R-:W-:Y:S02]  /*2620*/  @P0 R2UR UR4, R4 ;  /* 0x00000000040402ca */ /* 0x000fe400000e0000 */
[----:B------:R1:W-:Y:S03]  /*2630*/  SYNCS.ARRIVE.TRANS64.RED.A1T0 RZ, [R0+URZ], RZ ;  /* 0x000000ff00ff79a7 */ /* 0x0003e600081004ff */
[----:B------:R-:W-:-:S04]  /*2640*/  @UP1 UMOV UR37, UR6 ;  /* 0x0000000600251c82 */ /* 0x000fc80008000000 */
[----:B------:R-:W-:-:S04]  /*2650*/  @UP1 UMOV UR38, UR8 ;  /* 0x0000000800261c82 */ /* 0x000fc80008000000 */
[----:B------:R-:W-:Y:S01]  /*2660*/  @UP1 UMOV UR36, UR4 ;  /* 0x0000000400241c82 */ /* 0x000fe20008000000 */
[----:B------:R-:W-:Y:S05]  /*2670*/  BRA.U !UP0, `(.L_x_41) ;  /* 0x0000000108d47547 */ /* 0x000fea000b800000 */
[----:B------:R-:W2:Y:S01]  /*2680*/  LDCU.128 UR12, c[0x0][0xb10] ;  /* 0x00016200ff0c77ac */ /* 0x000ea20008000c00 */
[----:B------:R-:W3:Y:S01]  /*2690*/  LDCU UR25, c[0x0][0xb20] ;  /* 0x00016400ff1977ac */ /* 0x000ee20008000800 */
[----:B------:R-:W4:Y:S01]  /*26a0*/  LDCU UR20, c[0x0][0xb0c] ;  /* 0x00016180ff1477ac */ /* 0x000f220008000800 */
[----:B------:R-:W1:Y:S01]  /*26b0*/  LDCU.64 UR10, c[0x0][0xb28] ;  /* 0x00016500ff0a77ac */ /* 0x000e620008000a00 */
[----:B------:R-:W-:Y:S02]  /*26c0*/  UISETP.NE.AND UP3, UPT, UR42, 0x1, UPT ;  /* 0x000000012a00788c */ /* 0x000fe4000bf65270 */
[----:B--2---:R-:W-:Y:S02]  /*26d0*/  UIMAD.WIDE.U32 UR16, UR39, UR15, URZ ;  /* 0x0000000f271072a5 */ /* 0x004fe4000f8e00ff */
[----:B------:R-:W-:Y:S02]  /*26e0*/  UIMAD.WIDE.U32 UR8, UR40, UR12, URZ ;  /* 0x0000000c280872a5 */ /* 0x000fe4000f8e00ff */
[----:B------:R-:W-:-:S02]  /*26f0*/  UISETP.NE.AND UP0, UPT, UR14, 0x1, UPT ;  /* 0x000000010e00788c */ /* 0x000fc4000bf05270 */
[----:B------:R-:W-:Y:S01]  /*2700*/  UIMAD.WIDE.U32 UR22, UR37, UR15, URZ ;  /* 0x0000000f251672a5 */ /* 0x000fe2000f8e00ff */
[----:B------:R-:W-:Y:S02]  /*2710*/  UMOV UR16, UR17 ;  /* 0x0000001100107c82 */ /* 0x000fe40008000000 */
[----:B------:R-:W-:Y:S01]  /*2720*/  UMOV UR8, UR9 ;  /* 0x0000000900087c82 */ /* 0x000fe20008000000 */
[----:B---3--:R-:W-:Y:S02]  /*2730*/  USHF.R.U32.HI UR16, URZ, UR25, UR16 ;  /* 0x00000019ff107299 */ /* 0x008fe40008011610 */
[----:B----4-:R-:W-:Y:S02]  /*2740*/  UISETP.NE.AND UP2, UPT, UR20, 0x1, UPT ;  /* 0x000000011400788c */ /* 0x010fe4000bf45270 */
[----:B------:R-:W-:Y:S02]  /*2750*/  USHF.R.U32.HI UR8, URZ, UR13, UR8 ;  /* 0x0000000dff087299 */ /* 0x000fe40008011608 */
[----:B------:R-:W-:-:S02]  /*2760*/  USEL UR6, UR39, UR16, !UP0 ;  /* 0x0000001027067287 */ /* 0x000fc4000c000000 */
[----:B------:R-:W-:Y:S02]  /*2770*/  USEL UR8, UR40, UR8, !UP2 ;  /* 0x0000000828087287 */ /* 0x000fe4000d000000 */
[----:B-1----:R-:W-:Y:S01]  /*2780*/  UIMAD.WIDE.U32 UR16, UR6, UR10, URZ ;  /* 0x0000000a061072a5 */ /* 0x002fe2000f8e00ff */
[----:B------:R-:W-:Y:S01]  /*2790*/  UMOV UR4, UR23 ;  /* 0x0000001700047c82 */ /* 0x000fe20008000000 */
[----:B------:R-:W-:Y:S02]  /*27a0*/  UIMAD.WIDE.U32 UR18, UR38, UR12, URZ ;  /* 0x0000000c261272a5 */ /* 0x000fe4000f8e00ff */
[----:B------:R-:W-:-:S03]  /*27b0*/  UIMAD.WIDE.U32 UR22, UR8, UR10, URZ ;  /* 0x0000000a081672a5 */ /* 0x000fc6000f8e00ff */
[----:B------:R-:W-:Y:S01]  /*27c0*/  UMOV UR16, UR17 ;  /* 0x0000001100107c82 */ /* 0x000fe20008000000 */
[----:B------:R-:W-:Y:S02]  /*27d0*/  USHF.R.U32.HI UR4, URZ, UR25, UR4 ;  /* 0x00000019ff047299 */ /* 0x000fe40008011604 */
[----:B------:R-:W-:Y:S01]  /*27e0*/  @UP3 USHF.R.U32.HI UR6, URZ, UR11, UR16 ;  /* 0x0000000bff063299 */ /* 0x000fe20008011610 */
[----:B------:R-:W-:Y:S01]  /*27f0*/  UMOV UR18, UR19 ;  /* 0x0000001300127c82 */ /* 0x000fe20008000000 */
[----:B------:R-:W-:Y:S01]  /*2800*/  UMOV UR22, UR23 ;  /* 0x0000001700167c82 */ /* 0x000fe20008000000 */
[----:B------:R-:W-:Y:S02]  /*2810*/  USHF.R.U32.HI UR13, URZ, UR13, UR18 ;  /* 0x0000000dff0d7299 */ /* 0x000fe40008011612 */
[----:B------:R-:W-:Y:S02]  /*2820*/  USEL UR4, UR37, UR4, !UP0 ;  /* 0x0000000425047287 */ /* 0x000fe4000c000000 */
[----:B------:R-:W-:-:S02]  /*2830*/  @UP3 USHF.R.U32.HI UR8, URZ, UR11, UR22 ;  /* 0x0000000bff083299 */ /* 0x000fc40008011616 */
[----:B------:R-:W-:Y:S02]  /*2840*/  UIMAD UR9, UR42, UR6, URZ ;  /* 0x000000062a0972a4 */ /* 0x000fe4000f8e02ff */
[----:B------:R-:W-:Y:S02]  /*2850*/  USEL UR6, UR38, UR13, !UP2 ;  /* 0x0000000d26067287 */ /* 0x000fe4000d000000 */
[----:B------:R-:W-:Y:S02]  /*2860*/  UIMAD UR12, UR42, UR8, URZ ;  /* 0x000000082a0c72a4 */ /* 0x000fe4000f8e02ff */
[----:B------:R-:W-:Y:S02]  /*2870*/  UISETP.GE.AND UP0, UPT, UR4, UR9, UPT ;  /* 0x000000090400728c */ /* 0x000fe4000bf06270 */
[----:B------:R-:W-:Y:S02]  /*2880*/  UIMAD.WIDE.U32 UR16, UR4, UR10, URZ ;  /* 0x0000000a041072a5 */ /* 0x000fe4000f8e00ff */
[----:B------:R-:W-:-:S02]  /*2890*/  UISETP.GE.OR UP0, UPT, UR6, UR12, UP0 ;  /* 0x0000000c0600728c */ /* 0x000fc40008706670 */
[----:B------:R-:W-:Y:S02]  /*28a0*/  UIMAD.WIDE.U32 UR12, UR6, UR10, URZ ;  /* 0x0000000a060c72a5 */ /* 0x000fe4000f8e00ff */
[----:B------:R-:W-:Y:S01]  /*28b0*/  UIADD3 UR15, UPT, UPT, -UR4, URZ, URZ ;  /* 0x000000ff040f7290 */ /* 0x000fe2000fffe1ff */
[----:B------:R-:W-:Y:S01]  /*28c0*/  UMOV UR10, UR17 ;  /* 0x00000011000a7c82 */ /* 0x000fe20008000000 */
[----:B------:R-:W-:Y:S02]  /*28d0*/  UIADD3 UR12, UPT, UPT, -UR6, URZ, URZ ;  /* 0x000000ff060c7290 */ /* 0x000fe4000fffe1ff */
[----:B------:R-:W-:-:S03]  /*28e0*/  USHF.R.U32.HI UR10, URZ, UR11, UR10 ;  /* 0x0000000bff0a7299 */ /* 0x000fc6000801160a */
[----:B------:R-:W-:Y:S01]  /*28f0*/  @!UP0 UMOV UR9, UR13 ;  /* 0x0000000d00098c82 */ /* 0x000fe20008000000 */
[----:B------:R-:W-:Y:S02]  /*2900*/  UIMAD UR15, UR14, UR15, UR37 ;  /* 0x0000000f0e0f72a4 */ /* 0x000fe4000f8e0225 */
[----:B------:R-:W-:Y:S02]  /*2910*/  USEL UR10, UR4, UR10, !UP3 ;  /* 0x0000000a040a7287 */ /* 0x000fe4000d800000 */
[----:B------:R-:W-:Y:S02]  /*2920*/  @!UP0 USHF.R.U32.HI UR9, URZ, UR11, UR9 ;  /* 0x0000000bff098299 */ /* 0x000fe40008011609 */
[----:B------:R-:W-:Y:S02]  /*2930*/  UIADD3 UR11, UPT, UPT, -UR10, URZ, URZ ;  /* 0x000000ff0a0b7290 */ /* 0x000fe4000fffe1ff */
[----:B------:R-:W-:Y:S02]  /*2940*/  @!UP0 USEL UR9, UR6, UR9, !UP3 ;  /* 0x0000000906098287 */ /* 0x000fe4000d800000 */
[----:B------:R-:W-:-:S02]  /*2950*/  UIMAD UR11, UR42, UR11, UR4 ;  /* 0x0000000b2a0b72a4 */ /* 0x000fc4000f8e0204 */
[----:B------:R-:W-:Y:S02]  /*2960*/  @!UP0 UIADD3 UR10, UPT, UPT, UR10, -UR9, URZ ;  /* 0x800000090a0a8290 */ /* 0x000fe4000fffe0ff */
[----:B------:R-:W-:Y:S02]  /*2970*/  @!UP0 UIMAD UR9, UR11, UR8, UR9 ;  /* 0x000000080b0982a4 */ /* 0x000fe4000f8e0209 */
[----:B------:R-:W-:Y:S02]  /*2980*/  @!UP0 UIMAD UR4, UR42, UR10, UR6 ;  /* 0x0000000a2a0482a4 */ /* 0x000fe4000f8e0206 */
[----:B------:R-:W-:Y:S02]  /*2990*/  UIMAD UR8, UR20, UR12, UR38 ;  /* 0x0000000c140872a4 */ /* 0x000fe4000f8e0226 */
[----:B------:R-:W-:Y:S01]  /*29a0*/  UIMAD UR37, UR4, UR14, UR15 ;  /* 0x0000000e042572a4 */ /* 0x000fe2000f8e020f */
[----:B------:R-:W-:Y:S02]  /*29b0*/  @!UP0 UMOV UR6, UR9 ;  /* 0x0000000900068c82 */ /* 0x000fe40008000000 */
[----:B------:R-:W-:-:S12]  /*29c0*/  UIMAD UR38, UR6, UR20, UR8 ;  /* 0x00000014062672a4 */ /* 0x000fd8000f8e0208 */
.L_x_41:
[----:B------:R-:W3:Y:S02]  /*29d0*/  LDCU UR4, c[0x0][0xb30] ;  /* 0x00016600ff0477ac */ /* 0x000ee40008000800 */
[----:B---3--:R-:W-:-:S09]  /*29e0*/  UISETP.NE.AND UP0, UPT, UR4, 0x1, UPT ;  /* 0x000000010400788c */ /* 0x008fd2000bf05270 */
[----:B------:R-:W-:Y:S05]  /*29f0*/  BRA.U UP0, `(.L_x_42) ;  /* 0x0000000100447547 */ /* 0x000fea000b800000 */
[----:B------:R-:W3:Y:S01]  /*2a00*/  LDCU.128 UR12, c[0x0][0xb10] ;  /* 0x00016200ff0c77ac */ /* 0x000ee20008000c00 */
[----:B------:R-:W4:Y:S01]  /*2a10*/  LDCU UR16, c[0x0][0xb0c] ;  /* 0x00016180ff1077ac */ /* 0x000f220008000800 */
[----:B------:R-:W1:Y:S01]  /*2a20*/  LDCU UR17, c[0x0][0xb20] ;  /* 0x00016400ff1177ac */ /* 0x000e620008000800 */
[----:B---3--:R-:W-:Y:S02]  /*2a30*/  UIMAD.WIDE.U32 UR10, UR38, UR12, URZ ;  /* 0x0000000c260a72a5 */ /* 0x008fe4000f8e00ff */
[----:B------:R-:W-:Y:S02]  /*2a40*/  UIMAD.WIDE.U32 UR8, UR37, UR15, URZ ;  /* 0x0000000f250872a5 */ /* 0x000fe4000f8e00ff */
[----:B----4-:R-:W-:Y:S02]  /*2a50*/  UISETP.NE.AND UP2, UPT, UR16, 0x1, UPT ;  /* 0x000000011000788c */ /* 0x010fe4000bf45270 */
[----:B------:R-:W-:Y:S01]  /*2a60*/  UISETP.NE.AND UP0, UPT, UR14, 0x1, UPT ;  /* 0x000000010e00788c */ /* 0x000fe2000bf05270 */
[----:B------:R-:W-:-:S02]  /*2a70*/  UMOV UR6, UR11 ;  /* 0x0000000b00067c82 */ /* 0x000fc40008000000 */
[----:B------:R-:W-:Y:S01]  /*2a80*/  UMOV UR4, UR9 ;  /* 0x0000000900047c82 */ /* 0x000fe20008000000 */
[----:B------:R-:W-:Y:S02]  /*2a90*/  USHF.R.U32.HI UR6, URZ, UR13, UR6 ;  /* 0x0000000dff067299 */ /* 0x000fe40008011606 */
[----:B-1----:R-:W-:Y:S02]  /*2aa0*/  USHF.R.U32.HI UR4, URZ, UR17, UR4 ;  /* 0x00000011ff047299 */ /* 0x002fe40008011604 */
[----:B------:R-:W-:Y:S02]  /*2ab0*/  USEL UR6, UR38, UR6, !UP2 ;  /* 0x0000000626067287 */ /* 0x000fe4000d000000 */
[----:B------:R-:W-:-:S04]  /*2ac0*/  USEL UR4, UR37, UR4, !UP0 ;  /* 0x0000000425047287 */ /* 0x000fc8000c000000 */
[----:B------:R-:W-:Y:S02]  /*2ad0*/  UIADD3 UR8, UPT, UPT, UR6, -UR4, URZ ;  /* 0x8000000406087290 */ /* 0x000fe4000fffe0ff */
[----:B------:R-:W-:Y:S02]  /*2ae0*/  UIADD3 UR4, UPT, UPT, -UR6, UR4, URZ ;  /* 0x0000000406047290 */ /* 0x000fe4000fffe1ff */
[----:B------:R-:W-:Y:S02]  /*2af0*/  UIMAD UR37, UR8, UR14, UR37 ;  /* 0x0000000e082572a4 */ /* 0x000fe4000f8e0225 */
[----:B------:R-:W-:-:S12]  /*2b00*/  UIMAD UR38, UR4, UR16, UR38 ;  /* 0x00000010042672a4 */ /* 0x000fd8000f8e0226 */
.L_x_42:
[----:B------:R-:W-:Y:S01]  /*2b10*/  VIADD R11, R11, 0x1 ;  /* 0x000000010b0b7836 */ /* 0x000fe20000000000 */
[----:B------:R-:W-:Y:S01]  /*2b20*/  PLOP3.LUT P1, PT, PT, PT, PT, 0x80, 0x8 ;  /* 0x000000000008781c */ /* 0x000fe20003f2f070 */
[----:B------:R-:W-:Y:S02]  /*2b30*/  UIADD3 UR20, UPT, UPT, UR38, UR59, URZ ;  /* 0x0000003b26147290 */ /* 0x000fe4000fffe0ff */
[----:B------:R-:W-:Y:S01]  /*2b40*/  UIADD3 UR30, UPT, UPT, UR37, UR62, URZ ;  /* 0x0000003e251e7290 */ /* 0x000fe2000fffe0ff */
[----:B------:R-:W-:-:S04]  /*2b50*/  ISETP.NE.AND P0, PT, R11, 0x2, PT ;  /* 0x000000020b00780c */ /* 0x000fc80003f05270 */
[----:B------:R-:W-:Y:S02]  /*2b60*/  SEL R3, RZ, 0x1, P0 ;  /* 0x00000001ff037807 */ /* 0x000fe40000000000 */
[----:B------:R-:W-:Y:S02]  /*2b70*/  SEL R11, R11, RZ, P0 ;  /* 0x000000ff0b0b7207 */ /* 0x000fe40000000000 */
[----:B------:R-:W-:Y:S01]  /*2b80*/  LOP3.LUT R10, R10, R3, RZ, 0x3c, !PT ;  /* 0x000000030a0a7212 */ /* 0x000fe200078e3cff */
[----:B------:R-:W-:Y:S06]  /*2b90*/  BRA.U UP1, `(.L_x_43) ;  /* 0xfffffff1015c7547 */ /* 0x000fec000b83ffff */
[----:B------:R-:W-:Y:S01]  /*2ba0*/  UIADD3 UR7, UPT, UPT, UR7, 0x110, URZ ;  /* 0x0000011007077890 */ /* 0x000fe2000fffe0ff */
[----:B------:R-:W-:-:S03]  /*2bb0*/  SHF.L.U32 R3, R12, 0x1f, RZ ;  /* 0x0000001f0c037819 */ /* 0x000fc600000006ff */
[----:B------:R-:W-:-:S09]  /*2bc0*/  ULEA UR4, UR5, UR7, 0x3 ;  /* 0x0000000705047291 */ /* 0x000fd2000f8e18ff */
[----:B------:R-:W3:Y:S02]  /*2bd0*/  SYNCS.PHASECHK.TRANS64.TRYWAIT P0, [UR4], R3 ;  /* 0x00000003ff0075a7 */ /* 0x000ee40008001104 */
[----:B---3--:R-:W-:Y:S05]  /*2be0*/  @!P0 BRA `(.L_x_44) ;  /* 0x0000006000bc8947 */ /* 0x008fea0003800000 */
.L_x_148:
[----:B------:R-:W-:-:S04]  /*2bf0*/  UIADD3 UR4, UPT, UPT, UR5, 0x1, URZ ;  /* 0x0000000105047890 */ /* 0x000fc8000fffe0ff */
[----:B------:R-:W-:-:S04]  /*2c00*/  UISETP.NE.AND UP0, UPT, UR4, 0x22, UPT ;  /* 0x000000220400788c */ /* 0x000fc8000bf05270 */
[----:B------:R-:W-:Y:S02]  /*2c10*/  USEL UR6, URZ, 0x1, UP0 ;  /* 0x00000001ff067887 */ /* 0x000fe40008000000 */
[----:B------:R-:W-:-:S04]  /*2c20*/  USEL UR4, UR4, URZ, UP0 ;  /* 0x000000ff04047287 */ /* 0x000fc80008000000 */
[----:B------:R-:W-:Y:S01]  /*2c30*/  ULEA UR5, UR4, UR7, 0x3 ;  /* 0x0000000704057291 */ /* 0x000fe2000f8e18ff */
[----:B------:R-:W-:-:S04]  /*2c40*/  LOP3.LUT R2, R12, UR6, RZ, 0x3c, !PT ;  /* 0x000000060c027c12 */ /* 0x000fc8000f8e3cff */
[----:B-1----:R-:W-:-:S04]  /*2c50*/  SHF.L.U32 R3, R2, 0x1f, RZ ;  /* 0x0000001f02037819 */ /* 0x002fc800000006ff */
[----:B------:R-:W1:Y:S02]  /*2c60*/  SYNCS.PHASECHK.TRANS64.TRYWAIT P0, [UR5], R3 ;  /* 0x00000003ff0075a7 */ /* 0x000e640008001105 */
[----:B-1----:R-:W-:Y:S05]  /*2c70*/  @!P0 BRA `(.L_x_45) ;  /* 0x0000006000b08947 */ /* 0x002fea0003800000 */
.L_x_150:
        /* <DEDUP_REMOVED lines=9> */
.L_x_152:
        /* <DEDUP_REMOVED lines=9> */
.L_x_154:
        /* <DEDUP_REMOVED lines=9> */
.L_x_156:
        /* <DEDUP_REMOVED lines=9> */
.L_x_158:
        /* <DEDUP_REMOVED lines=9> */
.L_x_160:
        /* <DEDUP_REMOVED lines=9> */
.L_x_162:
        /* <DEDUP_REMOVED lines=9> */
.L_x_164:
        /* <DEDUP_REMOVED lines=9> */
.L_x_166:
        /* <DEDUP_REMOVED lines=9> */
.L_x_168:
        /* <DEDUP_REMOVED lines=9> */
.L_x_170:
        /* <DEDUP_REMOVED lines=9> */
.L_x_172:
        /* <DEDUP_REMOVED lines=9> */
.L_x_174:
        /* <DEDUP_REMOVED lines=9> */
.L_x_176:
        /* <DEDUP_REMOVED lines=9> */
.L_x_178:
        /* <DEDUP_REMOVED lines=9> */
.L_x_180:
        /* <DEDUP_REMOVED lines=9> */
.L_x_182:
        /* <DEDUP_REMOVED lines=9> */
.L_x_184:
        /* <DEDUP_REMOVED lines=9> */
.L_x_186:
        /* <DEDUP_REMOVED lines=9> */
.L_x_188:
        /* <DEDUP_REMOVED lines=9> */
.L_x_190:
        /* <DEDUP_REMOVED lines=9> */
.L_x_192:
        /* <DEDUP_REMOVED lines=9> */
.L_x_194:
        /* <DEDUP_REMOVED lines=9> */
.L_x_196:
        /* <DEDUP_REMOVED lines=9> */
.L_x_198:
        /* <DEDUP_REMOVED lines=9> */
.L_x_200:
        /* <DEDUP_REMOVED lines=9> */
.L_x_202:
        /* <DEDUP_REMOVED lines=9> */
.L_x_204:
        /* <DEDUP_REMOVED lines=9> */
.L_x_206:
        /* <DEDUP_REMOVED lines=9> */
.L_x_208:
        /* <DEDUP_REMOVED lines=9> */
.L_x_210:
        /* <DEDUP_REMOVED lines=9> */
.L_x_212:
[----:B------:R-:W-:-:S04]  /*3df0*/  UIADD3 UR4, UPT, UPT, UR4, 0x1, URZ ;  /* 0x0000000104047890 */ /* 0x000fc8000fffe0ff */
[----:B------:R-:W-:-:S04]  /*3e00*/  UISETP.NE.AND UP0, UPT, UR4, 0x22, UPT ;  /* 0x000000220400788c */ /* 0x000fc8000bf05270 */
[----:B------:R-:W-:Y:S02]  /*3e10*/  USEL UR5, URZ, 0x1, UP0 ;  /* 0x00000001ff057887 */ /* 0x000fe40008000000 */
[----:B------:R-:W-:-:S04]  /*3e20*/  USEL UR4, UR4, URZ, UP0 ;  /* 0x000000ff04047287 */ /* 0x000fc80008000000 */
[----:B------:R-:W-:Y:S01]  /*3e30*/  ULEA UR4, UR4, UR7, 0x3 ;  /* 0x0000000704047291 */ /* 0x000fe2000f8e18ff */
[----:B-1----:R-:W-:-:S04]  /*3e40*/  LOP3.LUT R3, R2, UR5, RZ, 0x3c, !PT ;  /* 0x0000000502037c12 */ /* 0x002fc8000f8e3cff */
[----:B------:R-:W-:Y:S01]  /*3e50*/  SHF.L.U32 R3, R3, 0x1f, RZ ;  /* 0x0000001f03037819 */ /* 0x000fe200000006ff */
[----:B------:R-:W-:-:S07]  /*3e60*/  IMAD.U32 R0, RZ, RZ, UR4 ;  /* 0x00000004ff007e24 */ /* 0x000fce000f8e00ff */
.L_x_77:
[----:B-1----:R1:W3:Y:S02]  /*3e70*/  SYNCS.PHASECHK.TRANS64.TRYWAIT P0, [R0+URZ], R3 ;  /* 0x00000003000075a7 */ /* 0x0022e400080011ff */
[----:B---3--:R-:W-:Y:S05]  /*3e80*/  @!P0 NANOSLEEP.SYNCS 0x989680 ;  /* 0x009896800000895d */ /* 0x008fea0003900000 */
[----:B------:R-:W3:Y:S02]  /*3e90*/  @!P0 SYNCS.PHASECHK.TRANS64 P0, [R0+URZ], R3 ;  /* 0x00000003000085a7 */ /* 0x000ee400080010ff */
[----:B--23--:R-:W-:Y:S05]  /*3ea0*/  @P0 EXIT ;  /* 0x000000000000094d */ /* 0x00cfea0003800000 */
[----:B------:R-:W-:Y:S05]  /*3eb0*/  BRA `(.L_x_77) ;  /* 0xfffffffc00ec7947 */ /* 0x000fea000383ffff */
.L_x_23:
[----:B------:R-:W2:Y:S02]  /*3ec0*/  S2UR UR4, SR_CgaCtaId ;  /* 0x00000000000479c3 */ /* 0x000ea40000008800 */
[----:B--2---:R-:W-:-:S04]  /*3ed0*/  UISETP.NE.AND UP0, UPT, UR4, URZ, UPT ;  /* 0x000000ff0400728c */ /* 0x004fc8000bf05270 */
[----:B------:R-:W-:-:S09]  /*3ee0*/  UISETP.NE.OR UP0, UPT, UR18, 0x1, UP0 ;  /* 0x000000011200788c */ /* 0x000fd20008705670 */
[----:B------:R-:W-:Y:S05]  /*3ef0*/  BRA.U UP0, `(.L_x_78) ;  /* 0x00000005004c7547 */ /* 0x000fea000b800000 */
[----:B------:R-:W2:Y:S01]  /*3f00*/  S2UR UR5, SR_CgaCtaId ;  /* 0x00000000000579c3 */ /* 0x000ea20000008800 */
[----:B------:R-:W-:Y:S01]  /*3f10*/  UMOV UR4, 0x400 ;  /* 0x0000040000047882 */ /* 0x000fe20000000000 */
[----:B------:R-:W-:Y:S01]  /*3f20*/  ISETP.GE.U32.AND P2, PT, R0, 0x8, PT ;  /* 0x000000080000780c */ /* 0x000fe20003f46070 */
[----:B------:R-:W-:Y:S01]  /*3f30*/  IMAD.MOV.U32 R12, RZ, RZ, 0x1 ;  /* 0x00000001ff0c7424 */ /* 0x000fe200078e00ff */
[----:B------:R-:W-:Y:S02]  /*3f40*/  CS2R R10, SRZ ;  /* 0x00000000000a7805 */ /* 0x000fe4000001ff00 */
[----:B------:R-:W-:Y:S01]  /*3f50*/  CS2R R8, SRZ ;  /* 0x0000000000087805 */ /* 0x000fe2000001ff00 */
[----:B--2---:R-:W-:-:S03]  /*3f60*/  ULEA UR6, UR5, UR4, 0x18 ;  /* 0x0000000405067291 */ /* 0x004fc6000f8ec0ff */
[----:B------:R-:W-:-:S09]  /*3f70*/  UMOV UR5, URZ ;  /* 0x000000ff00057c82 */ /* 0x000fd20008000000 */
.L_x_82:
[----:B------:R-:W-:Y:S02]  /*3f80*/  LEA R2, R8, UR6, 0x3 ;  /* 0x0000000608027c11 */ /* 0x000fe4000f8e18ff */
[----:B------:R-:W-:-:S03]  /*3f90*/  SHF.L.U32 R5, R9, 0x1f, RZ ;  /* 0x0000001f09057819 */ /* 0x000fc600000006ff */
[----:B------:R-:W-:Y:S01]  /*3fa0*/  VIADD R4, R2, 0x2c0 ;  /* 0x000002c002047836 */ /* 0x000fe20000000000 */
[----:B------:R-:W2:Y:S02]  /*3fb0*/  SYNCS.PHASECHK.TRANS64.TRYWAIT P0, [R2+URZ+0x2b0], R5 ;  /* 0x0002b005020075a7 */ /* 0x000ea400080011ff */
[----:B--2---:R-:W-:Y:S05]  /*3fc0*/  @!P0 BRA `(.L_x_79) ;  /* 0x0000005800dc8947 */ /* 0x004fea0003800000 */
.L_x_213:
[----:B------:R-:W-:Y:S01]  /*3fd0*/  ULEA UR4, UR5, UR6, 0x3 ;  /* 0x0000000605047291 */ /* 0x000fe2000f8e18ff */
[----:B------:R-:W-:Y:S02]  /*3fe0*/  PRMT R4, RZ, 0x654, R4 ;  /* 0x00000654ff047816 */ /* 0x000fe40000000004 */
[----:B--2---:R-:W-:Y:S01]  /*3ff0*/  SHF.L.U32 R5, R12, 0x1f, RZ ;  /* 0x0000001f0c057819 */ /* 0x004fe200000006ff */
[----:B------:R-:W-:Y:S01]  /*4000*/  UIADD3 UR7, UPT, UPT, UR4, 0x250, URZ ;  /* 0x0000025004077890 */ /* 0x000fe2000fffe0ff */
[----:B------:R2:W-:Y:S05]  /*4010*/  SYNCS.ARRIVE.TRANS64.RED.A1T0 RZ, [R4+URZ], RZ ;  /* 0x000000ff04ff79a7 */ /* 0x0005ea00081004ff */
[----:B------:R-:W-:Y:S01]  /*4020*/  IMAD.U32 R7, RZ, RZ, UR7 ;  /* 0x00000007ff077e24 */ /* 0x000fe2000f8e00ff */
[----:B------:R-:W3:Y:S04]  /*4030*/  SYNCS.PHASECHK.TRANS64.TRYWAIT P0, [UR4+0x260], R5 ;  /* 0x00026005ff0075a7 */ /* 0x000ee80008001104 */
[----:B------:R-:W-:Y:S01]  /*4040*/  PRMT R6, R0, 0x654, R7 ;  /* 0x0000065400067816 */ /* 0x000fe20000000007 */
[----:B--2---:R-:W-:Y:S01]  /*4050*/  @!P2 IMAD.MOV.U32 R4, RZ, RZ, 0x10 ;  /* 0x00000010ff04a424 */ /* 0x004fe200078e00ff */
[----:B---3--:R-:W-:Y:S06]  /*4060*/  @!P0 BRA `(.L_x_80) ;  /* 0x0000005800c88947 */ /* 0x008fec0003800000 */
.L_x_215:
[----:B------:R-:W-:Y:S01]  /*4070*/  ULEA UR8, UR5, UR6, 0x4 ;  /* 0x0000000605087291 */ /* 0x000fe2000f8e20ff */
[----:B------:R-:W-:Y:S01]  /*4080*/  SEL R3, R6, R3, !P2 ;  /* 0x0000000306037207 */ /* 0x000fe20005000000 */
[----:B------:R-:W-:Y:S01]  /*4090*/  UIADD3 UR9, UPT, UPT, UR4, 0x250, URZ ;  /* 0x0000025004097890 */ /* 0x000fe2000fffe0ff */
[----:B--2---:R-:W-:Y:S01]  /*40a0*/  LEA R2, R11, UR6, 0x3 ;  /* 0x000000060b027c11 */ /* 0x004fe2000f8e18ff */
[----:B------:R-:W-:Y:S01]  /*40b0*/  UIADD3 UR8, UPT, UPT, UR8, 0x2e0, URZ ;  /* 0x000002e008087890 */ /* 0x000fe2000fffe0ff */
[----:B------:R-:W-:Y:S01]  /*40c0*/  SHF.L.U32 R5, R10, 0x1f, RZ ;  /* 0x0000001f0a057819 */ /* 0x000fe200000006ff */
[----:B------:R2:W-:Y:S01]  /*40d0*/  @!P2 SYNCS.ARRIVE.TRANS64.RED RZ, [R3+URZ], R4 ;  /* 0x0000000403ffa9a7 */ /* 0x0005e200080004ff */
[----:B------:R-:W-:Y:S01]  /*40e0*/  UIADD3 UR4, UPT, UPT, UR5, 0x1, URZ ;  /* 0x0000000105047890 */ /* 0x000fe2000fffe0ff */
[----:B------:R-:W-:-:S03]  /*40f0*/  VIADD R8, R8, 0x1 ;  /* 0x0000000108087836 */ /* 0x000fc60000000000 */
[----:B------:R-:W-:Y:S02]  /*4100*/  UISETP.NE.AND UP0, UPT, UR4, 0x2, UPT ;  /* 0x000000020400788c */ /* 0x000fe4000bf05270 */
[----:B------:R-:W-:Y:S06]  /*4110*/  UGETNEXTWORKID.BROADCAST [UR8], [UR9] ;  /* 0x00000000080073ca */ /* 0x000fec0008000100 */
[----:B------:R-:W-:Y:S01]  /*4120*/  USEL UR7, URZ, 0x1, UP0 ;  /* 0x00000001ff077887 */ /* 0x000fe20008000000 */
[----:B------:R-:W-:Y:S01]  /*4130*/  ISETP.NE.AND P0, PT, R8, 0x2, PT ;  /* 0x000000020800780c */ /* 0x000fe20003f05270 */
[----:B------:R-:W-:Y:S01]  /*4140*/  USEL UR5, UR4, URZ, UP0 ;  /* 0x000000ff04057287 */ /* 0x000fe20008000000 */
[----:B------:R-:W3:Y:S03]  /*4150*/  SYNCS.PHASECHK.TRANS64.TRYWAIT P1, [R2+URZ+0x250], R5 ;  /* 0x00025005020075a7 */ /* 0x000ee600080211ff */
[----:B------:R-:W-:Y:S01]  /*4160*/  LOP3.LUT R12, R12, UR7, RZ, 0x3c, !PT ;  /* 0x000000070c0c7c12 */ /* 0x000fe2000f8e3cff */
[----:B--23--:R-:W-:Y:S07]  /*4170*/  @!P1 BRA `(.L_x_81) ;  /* 0x00000058009c9947 */ /* 0x00cfee0003800000 */
.L_x_216:
[C---:B------:R-:W-:Y:S01]  /*4180*/  LEA R4, R11.reuse, UR6, 0x4 ;  /* 0x000000060b047c11 */ /* 0x040fe2000f8e20ff */
[----:B--2---:R-:W-:Y:S01]  /*4190*/  VIADD R2, R2, 0x260 ;  /* 0x0000026002027836 */ /* 0x004fe20000000000 */
[----:B------:R-:W-:Y:S01]  /*41a0*/  SEL R8, R8, RZ, P0 ;  /* 0x000000ff08087207 */ /* 0x000fe20000000000 */
[----:B------:R-:W-:-:S03]  /*41b0*/  VIADD R11, R11, 0x1 ;  /* 0x000000010b0b7836 */ /* 0x000fc60000000000 */
[----:B------:R-:W2:Y:S01]  /*41c0*/  LDS.128 R4, [R4+0x2e0] ;  /* 0x0002e00004047984 */ /* 0x000ea20000000c00 */
[----:B------:R-:W-:Y:S02]  /*41d0*/  PRMT R2, RZ, 0x654, R2 ;  /* 0x00000654ff027816 */ /* 0x000fe40000000002 */
[C---:B------:R-:W-:Y:S01]  /*41e0*/  ISETP.NE.AND P1, PT, R11.reuse, 0x2, PT ;  /* 0x000000020b00780c */ /* 0x040fe20003f25270 */
[----:B------:R-:W-:Y:S01]  /*41f0*/  @!PT LDS RZ, [RZ] ;  /* 0x00000000fffff984 */ /* 0x000fe20000000800 */
[----:B------:R-:W-:Y:S01]  /*4200*/  @!PT LDS RZ, [RZ] ;  /* 0x00000000fffff984 */ /* 0x000fe20000000800 */
[----:B------:R-:W-:Y:S01]  /*4210*/  @!PT LDS RZ, [RZ] ;  /* 0x00000000fffff984 */ /* 0x000fe20000000800 */
[----:B------:R-:W-:Y:S01]  /*4220*/  @!PT LDS RZ, [RZ] ;  /* 0x00000000fffff984 */ /* 0x000fe20000000800 */
[----:B------:R3:W-:Y:S06]  /*4230*/  MEMBAR.ALL.CTA ;  /* 0x0000000000007992 */ /* 0x0007ec0000008000 */
[----:B---3--:R-:W3:Y:S01]  /*4240*/  FENCE.VIEW.ASYNC.S ;  /* 0x00000000000073c6 */ /* 0x008ee20000000000 */
[----:B------:R-:W-:Y:S01]  /*4250*/  SEL R11, R11, RZ, P1 ;  /* 0x000000ff0b0b7207 */ /* 0x000fe20000800000 */
[----:B---3--:R3:W-:Y:S01]  /*4260*/  SYNCS.ARRIVE.TRANS64.RED.A1T0 RZ, [R2+URZ], RZ ;  /* 0x000000ff02ff79a7 */ /* 0x0087e200081004ff */
[----:B--2---:R-:W-:-:S02]  /*4270*/  LOP3.LUT P3, RZ, R6, 0x1, RZ, 0xc0, !PT ;  /* 0x0000000106ff7812 */ /* 0x004fc4000786c0ff */
[----:B------:R-:W-:-:S04]  /*4280*/  SEL R5, RZ, 0x1, P1 ;  /* 0x00000001ff057807 */ /* 0x000fc80000800000 */
[----:B------:R-:W-:Y:S02]  /*4290*/  LOP3.LUT R10, R10, R5, RZ, 0x3c, !PT ;  /* 0x000000050a0a7212 */ /* 0x000fe400078e3cff */
[----:B---3--:R-:W-:-:S04]  /*42a0*/  SEL R2, RZ, 0x1, P0 ;  /* 0x00000001ff027807 */ /* 0x008fc80000000000 */
[----:B------:R-:W-:Y:S01]  /*42b0*/  LOP3.LUT R9, R9, R2, RZ, 0x3c, !PT ;  /* 0x0000000209097212 */ /* 0x000fe200078e3cff */
[----:B------:R-:W-:Y:S06]  /*42c0*/  @P3 BRA `(.L_x_82) ;  /* 0xfffffffc002c3947 */ /* 0x000fec000383ffff */
[----:B------:R-:W-:Y:S01]  /*42d0*/  ULEA UR4, UR5, UR6, 0x3 ;  /* 0x0000000605047291 */ /* 0x000fe2000f8e18ff */
[----:B------:R-:W-:-:S08]  /*42e0*/  SHF.L.U32 R3, R12, 0x1f, RZ ;  /* 0x0000001f0c037819 */ /* 0x000fd000000006ff */
[----:B------:R-:W2:Y:S02]  /*42f0*/  SYNCS.PHASECHK.TRANS64 P0, [UR4+0x260], R3 ;  /* 0x00026003ff0075a7 */ /* 0x000ea40008001004 */
[----:B--2---:R-:W-:Y:S05]  /*4300*/  @P0 BRA `(.L_x_83) ;  /* 0x0000000000080947 */ /* 0x004fea0003800000 */
[----:B------:R-:W2:Y:S02]  /*4310*/  SYNCS.PHASECHK.TRANS64.TRYWAIT P0, [UR4+0x260], R3 ;  /* 0x00026003ff0075a7 */ /* 0x000ea40008001104 */
[----:B--2---:R-:W-:Y:S05]  /*4320*/  @!P0 BRA `(.L_x_84) ;  /* 0x0000005800448947 */ /* 0x004fea0003800000 */
.L_x_83:
[----:B------:R-:W-:-:S04]  /*4330*/  UIADD3 UR7, UPT, UPT, UR5, 0x1, URZ ;  /* 0x0000000105077890 */ /* 0x000fc8000fffe0ff */
[----:B------:R-:W-:-:S04]  /*4340*/  UISETP.NE.AND UP0, UPT, UR7, 0x2, UPT ;  /* 0x000000020700788c */ /* 0x000fc8000bf05270 */
[----:B------:R-:W-:Y:S02]  /*4350*/  USEL UR8, URZ, 0x1, UP0 ;  /* 0x00000001ff087887 */ /* 0x000fe40008000000 */
[----:B------:R-:W-:-:S04]  /*4360*/  USEL UR7, UR7, URZ, UP0 ;  /* 0x000000ff07077287 */ /* 0x000fc80008000000 */
[----:B------:R-:W-:Y:S01]  /*4370*/  ULEA UR7, UR7, UR6, 0x3 ;  /* 0x0000000607077291 */ /* 0x000fe2000f8e18ff */
[----:B--2---:R-:W-:-:S04]  /*4380*/  LOP3.LUT R3, R12, UR8, RZ, 0x3c, !PT ;  /* 0x000000080c037c12 */ /* 0x004fc8000f8e3cff */
[----:B------:R-:W-:-:S04]  /*4390*/  SHF.L.U32 R0, R3, 0x1f, RZ ;  /* 0x0000001f03007819 */ /* 0x000fc800000006ff */
[----:B------:R-:W2:Y:S02]  /*43a0*/  SYNCS.PHASECHK.TRANS64 P0, [UR7+0x260], R0 ;  /* 0x00026000ff0075a7 */ /* 0x000ea40008001007 */
[----:B-12---:R-:W-:Y:S05]  /*43b0*/  @P0 EXIT ;  /* 0x000000000000094d */ /* 0x006fea0003800000 */
[----:B------:R-:W-:Y:S02]  /*43c0*/  SHF.L.U32 R3, R3, 0x1f, RZ ;  /* 0x0000001f03037819 */ /* 0x000fe400000006ff */
[----:B------:R-:W-:-:S07]  /*43d0*/  MOV R0, UR7 ;  /* 0x0000000700007c02 */ /* 0x000fce0008000f00 */
.L_x_85:
[----:B-1----:R1:W2:Y:S02]  /*43e0*/  SYNCS.PHASECHK.TRANS64.TRYWAIT P0, [R0+URZ+0x260], R3 ;  /* 0x00026003000075a7 */ /* 0x0022a400080011ff */
[----:B--2---:R-:W-:Y:S05]  /*43f0*/  @!P0 NANOSLEEP.SYNCS 0x989680 ;  /* 0x009896800000895d */ /* 0x004fea0003900000 */
[----:B------:R-:W2:Y:S02]  /*4400*/  @!P0 SYNCS.PHASECHK.TRANS64 P0, [R0+URZ+0x260], R3 ;  /* 0x00026003000085a7 */ /* 0x000ea400080010ff */
[----:B--2---:R-:W-:Y:S05]  /*4410*/  @P0 EXIT ;  /* 0x000000000000094d */ /* 0x004fea0003800000 */
[----:B------:R-:W-:Y:S05]  /*4420*/  BRA `(.L_x_85) ;  /* 0xfffffffc00ec7947 */ /* 0x000fea000383ffff */
.L_x_78:
[----:B------:R-:W-:Y:S05]  /*4430*/  BRA.U UP5, `(.L_x_86) ;  /* 0x0000000d05847547 */ /* 0x000fea000b800000 */
[----:B------:R-:W2:Y:S01]  /*4440*/  S2UR UR7, SR_CgaCtaId ;  /* 0x00000000000779c3 */ /* 0x000ea20000008800 */
[----:B------:R-:W-:Y:S01]  /*4450*/  UMOV UR4, 0x40 ;  /* 0x0000004000047882 */ /* 0x000fe20000000000 */
[----:B------:R-:W-:Y:S01]  /*4460*/  NOP ;  /* 0x0000000000007918 */ /* 0x000fe20000000000 */
[----:B------:R-:W-:Y:S01]  /*4470*/  UMOV UR6, 0x400 ;  /* 0x0000040000067882 */ /* 0x000fe20000000000 */
[----:B--2---:R-:W-:Y:S02]  /*4480*/  ULEA UR5, UR7, UR4, 0x18 ;  /* 0x0000000407057291 */ /* 0x004fe4000f8ec0ff */
[----:B------:R-:W-:-:S07]  /*4490*/  ULEA UR6, UR7, UR6, 0x18 ;  /* 0x0000000607067291 */ /* 0x000fce000f8ec0ff */
[----:B------:R-:W2:Y:S02]  /*44a0*/  LDS.U8 R0, [UR5+0x1c] ;  /* 0x00001c05ff007984 */ /* 0x000ea40008000000 */
[----:B--2---:R-:W-:-:S13]  /*44b0*/  ISETP.NE.AND P0, PT, R0, RZ, PT ;  /* 0x000000ff0000720c */ /* 0x004fda0003f05270 */
[----:B------:R-:W-:Y:S05]  /*44c0*/  @P0 BRA `(.L_x_87) ;  /* 0x0000000000580947 */ /* 0x000fea0003800000 */
[----:B------:R-:W-:-:S13]  /*44d0*/  ELECT P0, URZ, PT ;  /* 0x0000000000ff782f */ /* 0x000fda0003800000 */
[----:B------:R-:W-:Y:S05]  /*44e0*/  @!P0 BRA `(.L_x_88) ;  /* 0x0000000000608947 */ /* 0x000fea0003800000 */
[----:B------:R-:W-:Y:S01]  /*44f0*/  UMOV UR4, 0x10 ;  /* 0x0000001000047882 */ /* 0x000fe20000000000 */
[----:B------:R-:W-:Y:S01]  /*4500*/  HFMA2 R0, -RZ, RZ, 0, 5.9604644775390625e-08 ;  /* 0x00000001ff007431 */ /* 0x000fe200000001ff */
[----:B------:R-:W-:-:S03]  /*4510*/  MOV R3, 0xffff ;  /* 0x0000ffff00037802 */ /* 0x000fc60000000f00 */
[----:B------:R-:W-:Y:S04]  /*4520*/  DEPBAR.LE SB2, 0x36 ;  /* 0x0000ad800000791a */ /* 0x000fe80000000000 */
[----:B------:R-:W2:Y:S02]  /*4530*/  UTCATOMSWS.FIND_AND_SET.ALIGN UP0, UR4, UR4 ;  /* 0x00000004000475e3 */ /* 0x000ea40008000800 */
[----:B--2---:R-:W-:Y:S01]  /*4540*/  MOV R4, UR4 ;  /* 0x0000000400047c02 */ /* 0x004fe20008000f00 */
[----:B------:R-:W-:Y:S06]  /*4550*/  BRA.U UP0, `(.L_x_89) ;  /* 0x0000000100187547 */ /* 0x000fec000b800000 */
.L_x_90:
[----:B------:R-:W-:Y:S05]  /*4560*/  NANOSLEEP 0x64 ;  /* 0x000000640000795d */ /* 0x000fea0003800000 */
[----:B------:R-:W-:-:S05]  /*4570*/  UMOV UR4, 0x10 ;  /* 0x0000001000047882 */ /* 0x000fca0000000000 */
[----:B------:R-:W-:Y:S04]  /*4580*/  DEPBAR.LE SB2, 0x36 ;  /* 0x0000ad800000791a */ /* 0x000fe80000000000 */
[----:B------:R-:W2:Y:S02]  /*4590*/  UTCATOMSWS.FIND_AND_SET.ALIGN UP0, UR4, UR4 ;  /* 0x00000004000475e3 */ /* 0x000ea40008000800 */
[----:B--2---:R-:W-:Y:S01]  /*45a0*/  MOV R4, UR4 ;  /* 0x0000000400047c02 */ /* 0x004fe20008000f00 */
[----:B------:R-:W-:Y:S05]  /*45b0*/  BRA.U !UP0, `(.L_x_90) ;  /* 0xfffffffd08e87547 */ /* 0x000fea000b83ffff */
.L_x_89:
[-C--:B------:R-:W-:Y:S02]  /*45c0*/  SHF.L.U32 R3, R3, R4.reuse, RZ ;  /* 0x0000000403037219 */ /* 0x080fe400000006ff */
[----:B------:R-:W-:Y:S01]  /*45d0*/  SHF.L.U32 R0, R0, R4, RZ ;  /* 0x0000000400007219 */ /* 0x000fe200000006ff */
[----:B------:R-:W-:Y:S02]  /*45e0*/  IMAD.SHL.U32 R4, R4, 0x20, RZ ;  /* 0x0000002004047824 */ /* 0x000fe400078e00ff */
[----:B------:R2:W-:Y:S04]  /*45f0*/  ATOMS.OR RZ, [UR5+0x14], R3 ;  /* 0x00001403ffff798c */ /* 0x0005e8000b000005 */
[----:B------:R2:W-:Y:S04]  /*4600*/  ATOMS.OR RZ, [UR5+0x18], R0 ;  /* 0x00001800ffff798c */ /* 0x0005e8000b000005 */
[----:B------:R2:W-:Y:S01]  /*4610*/  STS [UR6+0x300], R4 ;  /* 0x00030004ff007988 */ /* 0x0005e20008000806 */
[----:B------:R-:W-:Y:S05]  /*4620*/  BRA `(.L_x_88) ;  /* 0x0000000000107947 */ /* 0x000fea0003800000 */
.L_x_87:
[----:B------:R-:W-:Y:S02]  /*4630*/  MOV R0, 0xffffffff ;  /* 0xffffffff00007802 */ /* 0x000fe40000000f00 */
[----:B------:R-:W-:-:S03]  /*4640*/  MOV R4, 0x4670 ;  /* 0x0000467000047802 */ /* 0x000fc60000000f00 */
[----:B------:R2:W-:Y:S04]  /*4650*/  STS [UR6+0x300], R0 ;  /* 0x00030000ff007988 */ /* 0x0005e80008000806 */
[----:B-12--5:R-:W-:Y:S05]  /*4660*/  CALL.REL.NOINC `($__internal_1_$__cuda_sm10x_tcgen05_guardrail_trap_phase_invalid_during_alloc) ;  /* 0x0000005c00007944 */ /* 0x026fea0003c00000 */
.L_x_88:
[----:B------:R-:W-:Y:S05]  /*4670*/  WARPSYNC.ALL ;  /* 0x0000000000007948 */ /* 0x000fea0003800000 */
[----:B------:R-:W3:Y:S01]  /*4680*/  S2UR UR4, SR_CgaCtaId ;  /* 0x00000000000479c3 */ /* 0x000ee20000008800 */
[----:B------:R-:W-:Y:S01]  /*4690*/  UMOV UR13, 0x400 ;  /* 0x00000400000d7882 */ /* 0x000fe20000000000 */
[----:B------:R-:W-:-:S06]  /*46a0*/  NOP ;  /* 0x0000000000007918 */ /* 0x000fcc0000000000 */
[----:B------:R-:W-:Y:S06]  /*46b0*/  BAR.ARV 0x6, 0xa0 ;  /* 0x0182800000007b1d */ /* 0x000fec0000002000 */
[----:B------:R-:W4:Y:S01]  /*46c0*/  LDCU UR5, c[0x0][0x38c] ;  /* 0x00007180ff0577ac */ /* 0x000f220008000800 */
[----:B------:R-:W-:Y:S01]  /*46d0*/  LOP3.LUT R2, R2, 0xffff, RZ, 0xc0, !PT ;  /* 0x0000ffff02027812 */ /* 0x000fe200078ec0ff */
[----:B------:R-:W-:Y:S01]  /*46e0*/  IMAD.MOV.U32 R11, RZ, RZ, 0x1 ;  /* 0x00000001ff0b7424 */ /* 0x000fe200078e00ff */
[----:B------:R-:W-:Y:S01]  /*46f0*/  CS2R R8, SRZ ;  /* 0x0000000000087805 */ /* 0x000fe2000001ff00 */
[----:B------:R-:W1:Y:S01]  /*4700*/  LDCU UR8, c[0x0][0x38c] ;  /* 0x00007180ff0877ac */ /* 0x000e620008000800 */
[----:B------:R-:W-:Y:S01]  /*4710*/  R2UR UR15, R2 ;  /* 0x00000000020f72ca */ /* 0x000fe200000e0000 */
[----:B------:R-:W-:Y:S01]  /*4720*/  IMAD.MOV.U32 R10, RZ, RZ, RZ ;  /* 0x000000ffff0a7224 */ /* 0x000fe200078e00ff */
[----:B------:R-:W-:Y:S01]  /*4730*/  UMOV UR18, URZ ;  /* 0x000000ff00127c82 */ /* 0x000fe20008000000 */
[----:B------:R-:W-:Y:S01]  /*4740*/  UMOV UR10, URZ ;  /* 0x000000ff000a7c82 */ /* 0x000fe20008000000 */
[----:B---3--:R-:W-:Y:S01]  /*4750*/  ULEA UR13, UR4, UR13, 0x18 ;  /* 0x0000000d040d7291 */ /* 0x008fe2000f8ec0ff */
[----:B------:R-:W-:Y:S01]  /*4760*/  UMOV UR20, 0x0 ;  /* 0x0000000000147882 */ /* 0x000fe20000000000 */
[----:B------:R-:W-:-:S02]  /*4770*/  UMOV UR21, 0x4200490 ;  /* 0x0420049000157882 */ /* 0x000fc40000000000 */
[----:B------:R-:W-:Y:S02]  /*4780*/  UIADD3 UR6, UPT, UPT, UR13, 0x4600, URZ ;  /* 0x000046000d067890 */ /* 0x000fe4000fffe0ff */
[----:B------:R-:W-:Y:S02]  /*4790*/  UIADD3 UR7, UPT, UPT, UR13, 0x15600, URZ ;  /* 0x000156000d077890 */ /* 0x000fe4000fffe0ff */
[----:B----4-:R-:W-:Y:S01]  /*47a0*/  UIADD3 UR5, UPT, UPT, UR5, 0x1f, URZ ;  /* 0x0000001f05057890 */ /* 0x010fe2000fffe0ff */
[----:B--2---:R-:W2:Y:S01]  /*47b0*/  LDS R0, [UR13+0x300] ;  /* 0x0003000dff007984 */ /* 0x004ea20008000800 */
[----:B------:R-:W-:Y:S02]  /*47c0*/  USHF.R.U32.HI UR6, URZ, 0x4, UR6 ;  /* 0x00000004ff067899 */ /* 0x000fe40008011606 */
[----:B------:R-:W-:Y:S02]  /*47d0*/  USHF.R.S32.HI UR4, URZ, 0x1f, UR5 ;  /* 0x0000001fff047899 */ /* 0x000fe40008011405 */
[----:B------:R-:W-:-:S02]  /*47e0*/  ULOP3.LUT UR6, UR6, 0x3fff, URZ, 0xc0, !UPT ;  /* 0x00003fff06067892 */ /* 0x000fc4000f8ec0ff */
[----:B------:R-:W-:Y:S02]  /*47f0*/  ULEA.HI UR4, UR4, UR5, URZ, 0x5 ;  /* 0x0000000504047291 */ /* 0x000fe4000f8f28ff */
[----:B------:R-:W-:Y:S02]  /*4800*/  USHF.R.U32.HI UR5, URZ, 0x4, UR7 ;  /* 0x00000004ff057899 */ /* 0x000fe40008011607 */
[----:B------:R-:W-:Y:S02]  /*4810*/  USHF.R.S32.HI UR22, URZ, 0x5, UR4 ;  /* 0x00000005ff167899 */ /* 0x000fe40008011404 */
[----:B------:R-:W-:Y:S02]  /*4820*/  ULOP3.LUT UR5, UR5, 0x3fff, URZ, 0xc0, !UPT ;  /* 0x00003fff05057892 */ /* 0x000fe4000f8ec0ff */
[----:B------:R-:W-:Y:S02]  /*4830*/  UISETP.LT.AND UP0, UPT, UR22, 0x1, UPT ;  /* 0x000000011600788c */ /* 0x000fe4000bf01270 */
[----:B------:R-:W-:-:S02]  /*4840*/  ULOP3.LUT UR16, UR6, 0x10000, URZ, 0xfc, !UPT ;  /* 0x0001000006107892 */ /* 0x000fc4000f8efcff */
[----:B------:R-:W-:Y:S02]  /*4850*/  USEL UR23, UR22, 0x1, !UP0 ;  /* 0x0000000116177887 */ /* 0x000fe4000c000000 */
[----:B------:R-:W-:Y:S02]  /*4860*/  ULOP3.LUT UR17, UR5, 0x10000, URZ, 0xfc, !UPT ;  /* 0x0001000005117892 */ /* 0x000fe4000f8efcff */
[----:B------:R-:W-:Y:S02]  /*4870*/  UIADD3 UR23, UPT, UPT, -UR23, URZ, URZ ;  /* 0x000000ff17177290 */ /* 0x000fe4000fffe1ff */
[----:B-1----:R-:W-:Y:S01]  /*4880*/  UISETP.GE.AND UP4, UPT, UR8, 0x1, UPT ;  /* 0x000000010800788c */ /* 0x002fe2000bf86270 */
[----:B--2---:R-:W-:-:S15]  /*4890*/  R2UR UR24, R0 ;  /* 0x00000000001872ca */ /* 0x004fde00000e0000 */
.L_x_97:
[----:B------:R-:W-:Y:S02]  /*48a0*/  LEA R0, R10, UR13, 0x3 ;  /* 0x0000000d0a007c11 */ /* 0x000fe4000f8e18ff */
[----:B------:R-:W-:Y:S02]  /*48b0*/  SHF.L.U32 R5, R9, 0x1f, RZ ;  /* 0x0000001f09057819 */ /* 0x000fe400000006ff */
[----:B------:R-:W-:Y:S01]  /*48c0*/  PLOP3.LUT P0, PT, PT, PT, UP4, 0x80, 0x8 ;  /* 0x000000000008781c */ /* 0x000fe20003f0f048 */
[----:B------:R-:W-:Y:S01]  /*48d0*/  VIADD R3, R0, 0x260 ;  /* 0x0000026000037836 */ /* 0x000fe20000000000 */
[----:B-1----:R-:W1:Y:S02]  /*48e0*/  SYNCS.PHASECHK.TRANS64.TRYWAIT P1, [R0+URZ+0x250], R5 ;  /* 0x00025005000075a7 */ /* 0x002e6400080211ff */
[----:B-1-3--:R-:W-:Y:S09]  /*48f0*/  @!P1 BRA `(.L_x_91) ;  /* 0x0000005000e89947 */ /* 0x00aff20003800000 */
.L_x_218:
[----:B------:R-:W-:Y:S01]  /*4900*/  LEA R4, R10, UR13, 0x4 ;  /* 0x0000000d0a047c11 */ /* 0x000fe2000f8e20ff */
[----:B------:R-:W-:Y:S01]  /*4910*/  @UP4 ULEA UR4, UR10, UR13, 0x3 ;  /* 0x0000000d0a044291 */ /* 0x000fe2000f8e18ff */
[----:B------:R-:W-:Y:S01]  /*4920*/  PLOP3.LUT P2, PT, PT, PT, PT, 0x80, 0x8 ;  /* 0x000000000008781c */ /* 0x000fe20003f4f070 */
[----:B------:R-:W-:Y:S01]  /*4930*/  ULEA UR19, UR18, UR13, 0x3 ;  /* 0x0000000d12137291 */ /* 0x000fe2000f8e18ff */
[----:B------:R-:W-:Y:S02]  /*4940*/  PRMT R3, RZ, 0x654, R3 ;  /* 0x00000654ff037816 */ /* 0x000fe40000000003 */
[----:B-1----:R-:W1:Y:S01]  /*4950*/  LDS.128 R4, [R4+0x2e0] ;  /* 0x0002e00004047984 */ /* 0x002e620000000c00 */
[----:B------:R-:W-:Y:S02]  /*4960*/  @P0 SHF.L.U32 R2, R8, 0x1f, RZ ;  /* 0x0000001f08020819 */ /* 0x000fe400000006ff */
[----:B------:R-:W-:Y:S01]  /*4970*/  SHF.L.U32 R0, R11, 0x1f, RZ ;  /* 0x0000001f0b007819 */ /* 0x000fe200000006ff */
[----:B------:R-:W-:Y:S01]  /*4980*/  @!PT LDS RZ, [RZ] ;  /* 0x00000000fffff984 */ /* 0x000fe20000000800 */
[----:B------:R-:W-:Y:S01]  /*4990*/  @!PT LDS RZ, [RZ] ;  /* 0x00000000fffff984 */ /* 0x000fe20000000800 */
[----:B------:R-:W-:Y:S01]  /*49a0*/  @!PT LDS RZ, [RZ] ;  /* 0x00000000fffff984 */ /* 0x000fe20000000800 */
[----:B------:R-:W-:Y:S01]  /*49b0*/  @!PT LDS RZ, [RZ] ;  /* 0x00000000fffff984 */ /* 0x000fe20000000800 */
[----:B------:R2:W-:Y:S06]  /*49c0*/  MEMBAR.ALL.CTA ;  /* 0x0000000000007992 */ /* 0x0005ec0000008000 */
[----:B--2---:R-:W2:Y:S02]  /*49d0*/  FENCE.VIEW.ASYNC.S ;  /* 0x00000000000073c6 */ /* 0x004ea40000000000 */
[----:B--2---:R2:W-:Y:S01]  /*49e0*/  SYNCS.ARRIVE.TRANS64.RED.A1T0 RZ, [R3+URZ], RZ ;  /* 0x000000ff03ff79a7 */ /* 0x0045e200081004ff */
[----:B------:R2:W3:Y:S01]  /*49f0*/  @P0 SYNCS.PHASECHK.TRANS64.TRYWAIT P2, [UR4], R2 ;  /* 0x00000002ff0005a7 */ /* 0x0004e20008041104 */
[----:B-1----:R-:W-:Y:S01]  /*4a00*/  LOP3.LUT P1, RZ, R6, 0x1, RZ, 0xc0, !PT ;  /* 0x0000000106ff7812 */ /* 0x002fe2000782c0ff */
[----:B------:R-:W1:Y:S02]  /*4a10*/  SYNCS.PHASECHK.TRANS64.TRYWAIT P0, [UR19+0x290], R0 ;  /* 0x00029000ff0075a7 */ /* 0x000e640008001113 */
[----:B-123--:R-:W-:Y:S10]  /*4a20*/  @!P0 BRA `(.L_x_92) ;  /* 0x0000005000b08947 */ /* 0x00eff40003800000 */
.L_x_220:
[----:B------:R-:W-:Y:S01]  /*4a30*/  IADD3 R10, PT, PT, R10, 0x1, RZ ;  /* 0x000000010a0a7810 */ /* 0x000fe20007ffe0ff */
[----:B------:R-:W-:Y:S06]  /*4a40*/  BRA.U !UP4, `(.L_x_93) ;  /* 0x000000010ca07547 */ /* 0x000fec000b800000 */
[----:B------:R-:W-:Y:S02]  /*4a50*/  ULEA.HI UR4, UR18, UR18, URZ, 0x1 ;  /* 0x0000001212047291 */ /* 0x000fe4000f8f08ff */
[----:B------:R-:W-:Y:S02]  /*4a60*/  UPLOP3.LUT UP2, UPT, UPT, UPT, UPT, 0x40, 0x4 ;  /* 0x000000000004789c */ /* 0x000fe40003f4e870 */
[----:B------:R-:W-:Y:S02]  /*4a70*/  USHF.L.U32 UR5, UR4, 0x6, URZ ;  /* 0x0000000604057899 */ /* 0x000fe400080006ff */
[----:B------:R-:W-:Y:S02]  /*4a80*/  ULOP3.LUT UR14, UR4, 0xffe, URZ, 0xc0, !UPT ;  /* 0x00000ffe040e7892 */ /* 0x000fe4000f8ec0ff */
[----:B------:R-:W-:Y:S02]  /*4a90*/  ULOP3.LUT UR4, UR5, 0xffffff80, URZ, 0xc0, !UPT ;  /* 0xffffff8005047892 */ /* 0x000fe4000f8ec0ff */
[----:B------:R-:W-:-:S02]  /*4aa0*/  UIADD3 UR14, UPT, UPT, -UR14, UR18, URZ ;  /* 0x000000120e0e7290 */ /* 0x000fc4000fffe1ff */
[----:B------:R-:W-:Y:S01]  /*4ab0*/  UIADD3 UR4, UPT, UPT, UR24, UR4, URZ ;  /* 0x0000000418047290 */ /* 0x000fe2000fffe0ff */
[----:B------:R-:W-:Y:S01]  /*4ac0*/  UMOV UR12, UR23 ;  /* 0x00000017000c7c82 */ /* 0x000fe20008000000 */
[----:B------:R-:W-:Y:S02]  /*4ad0*/  UMOV UR11, UR22 ;  /* 0x00000016000b7c82 */ /* 0x000fe40008000000 */
[----:B------:R-:W-:Y:S01]  /*4ae0*/  ULEA UR14, UR14, UR4, 0x14 ;  /* 0x000000040e0e7291 */ /* 0x000fe2000f8ea0ff */
[----:B------:R-:W-:-:S11]  /*4af0*/  UMOV UR5, UR10 ;  /* 0x0000000a00057c82 */ /* 0x000fd60008000000 */
.L_x_96:
[----:B------:R-:W-:Y:S02]  /*4b00*/  UIADD3 UR12, UPT, UPT, UR12, 0x1, URZ ;  /* 0x000000010c0c7890 */ /* 0x000fe4000fffe0ff */
[----:B--2---:R-:W-:Y:S02]  /*4b10*/  ULEA UR6, UR5, UR13, 0x3 ;  /* 0x0000000d05067291 */ /* 0x004fe4000f8e18ff */
[----:B------:R-:W-:Y:S01]  /*4b20*/  UISETP.NE.AND UP3, UPT, UR12, URZ, UPT ;  /* 0x000000ff0c00728c */ /* 0x000fe2000bf65270 */
[----:B---3--:R-:W-:Y:S10]  /*4b30*/  @P2 BRA `(.L_x_94) ;  /* 0x00000000000c2947 */ /* 0x008ff40003800000 */
[----:B-1----:R-:W-:Y:S04]  /*4b40*/  SHF.L.U32 R3, R8, 0x1f, RZ ;  /* 0x0000001f08037819 */ /* 0x002fe800000006ff */
[----:B------:R-:W1:Y:S02]  /*4b50*/  SYNCS.PHASECHK.TRANS64.TRYWAIT P0, [UR6], R3 ;  /* 0x00000003ff0075a7 */ /* 0x000e640008001106 */
[----:B-1----:R-:W-:Y:S05]  /*4b60*/  @!P0 BRA `(.L_x_95) ;  /* 0x0000005000788947 */ /* 0x002fea0003800000 */
.L_x_94:
[----:B------:R-:W-:Y:S01]  /*4b70*/  UISETP.NE.AND UP0, UPT, UR11, 0x1, UPT ;  /* 0x000000010b00788c */ /* 0x000fe2000bf05270 */
[----:B------:R-:W-:Y:S01]  /*4b80*/  PLOP3.LUT P2, PT, PT, PT, PT, 0x80, 0x8 ;  /* 0x000000000008781c */ /* 0x000fe20003f4f070 */
[----:B------:R-:W-:Y:S02]  /*4b90*/  UIADD3 UR4, UPT, UPT, UR5, 0x1, URZ ;  /* 0x0000000105047890 */ /* 0x000fe4000fffe0ff */
[----:B------:R-:W-:Y:S02]  /*4ba0*/  ULEA UR8, UR5, UR17, 0x8 ;  /* 0x0000001105087291 */ /* 0x000fe4000f8e40ff */
[----:B------:R-:W-:Y:S01]  /*4bb0*/  UISETP.NE.AND UP1, UPT, UR4, 0x22, UPT ;  /* 0x000000220400788c */ /* 0x000fe2000bf25270 */
[----:B------:R-:W-:Y:S01]  /*4bc0*/  PLOP3.LUT P0, PT, PT, PT, UP0, 0x80, 0x8 ;  /* 0x000000000008781c */ /* 0x000fe20003f0f008 */
[----:B------:R-:W-:Y:S02]  /*4bd0*/  UIADD3 UR11, UPT, UPT, UR11, -0x1, URZ ;  /* 0xffffffff0b0b7890 */ /* 0x000fe4000fffe0ff */
[----:B------:R-:W-:Y:S02]  /*4be0*/  USEL UR7, URZ, 0x1, UP1 ;  /* 0x00000001ff077887 */ /* 0x000fe40008800000 */
[----:B------:R-:W-:Y:S01]  /*4bf0*/  USEL UR10, UR4, URZ, UP1 ;  /* 0x000000ff040a7287 */ /* 0x000fe20008800000 */
[----:B------:R-:W-:Y:S03]  /*4c00*/  UMOV UR9, 0xc0004010 ;  /* 0xc000401000097882 */ /* 0x000fe60000000000 */
[----:B------:R-:W-:Y:S01]  /*4c10*/  @UP0 ULEA UR4, UR10, UR13, 0x3 ;  /* 0x0000000d0a040291 */ /* 0x000fe2000f8e18ff */
[----:B------:R-:W-:Y:S01]  /*4c20*/  LOP3.LUT R8, R8, UR7, RZ, 0x3c, !PT ;  /* 0x0000000708087c12 */ /* 0x000fe2000f8e3cff */
[----:B------:R-:W-:Y:S03]  /*4c30*/  UMOV UR7, 0xc0004010 ;  /* 0xc000401000077882 */ /* 0x000fe60000000000 */
[----:B-1----:R-:W-:Y:S04]  /*4c40*/  @P0 SHF.L.U32 R0, R8, 0x1f, RZ ;  /* 0x0000001f08000819 */ /* 0x002fe800000006ff */
[----:B------:R2:W3:Y:S01]  /*4c50*/  @P0 SYNCS.PHASECHK.TRANS64.TRYWAIT P2, [UR4], R0 ;  /* 0x00000000ff0005a7 */ /* 0x0004e20008041104 */
[----:B------:R-:W-:Y:S02]  /*4c60*/  UIADD3 UR4, UPT, UPT, UR6, 0x110, URZ ;  /* 0x0000011006047890 */ /* 0x000fe4000fffe0ff */
[----:B------:R-:W-:Y:S03]  /*4c70*/  ULEA UR6, UR5, UR16, 0x7 ;  /* 0x0000001005067291 */ /* 0x000fe6000f8e38ff */
[----:B------:R-:W-:Y:S06]  /*4c80*/  UMOV UR5, UR10 ;  /* 0x0000000a00057c82 */ /* 0x000fec0008000000 */
[----:B------:R2:W-:Y:S01]  /*4c90*/  UTCQMMA gdesc[UR6], gdesc[UR8], tmem[UR14], tmem[UR20], idesc[UR21], UP2 ;  /* 0x00ff1408060075ea */ /* 0x0005e2000900030e */
[----:B------:R-:W-:Y:S01]  /*4ca0*/  UPLOP3.LUT UP2, UPT, UPT, UPT, UPT, 0x80, 0x8 ;  /* 0x000000000008789c */ /* 0x000fe20003f4f070 */
[----:B------:R2:W-:Y:S01]  /*4cb0*/  UTCBAR.MULTICAST [UR4], URZ, UR15 ;  /* 0x000000ff040073e9 */ /* 0x0005e2000800080f */
[----:B------:R-:W-:Y:S09]  /*4cc0*/  BRA.U UP3, `(.L_x_96) ;  /* 0xfffffffd038c7547 */ /* 0x000ff2000b83ffff */
.L_x_93:
[----:B--2---:R-:W-:Y:S01]  /*4cd0*/  UIADD3 UR4, UPT, UPT, UR18, 0x1, URZ ;  /* 0x0000000112047890 */ /* 0x004fe2000fffe0ff */
[C---:B------:R-:W-:Y:S01]  /*4ce0*/  ISETP.NE.AND P0, PT, R10.reuse, 0x2, PT ;  /* 0x000000020a00780c */ /* 0x040fe20003f05270 */
[----:B------:R-:W-:Y:S02]  /*4cf0*/  UIADD3 UR5, UPT, UPT, UR19, 0x270, URZ ;  /* 0x0000027013057890 */ /* 0x000fe4000fffe0ff */
[----:B------:R-:W-:Y:S01]  /*4d00*/  UISETP.NE.AND UP0, UPT, UR4, 0x4, UPT ;  /* 0x000000040400788c */ /* 0x000fe2000bf05270 */
[----:B-1----:R-:W-:Y:S02]  /*4d10*/  SEL R0, RZ, 0x1, P0 ;  /* 0x00000001ff007807 */ /* 0x002fe40000000000 */
[----:B------:R-:W-:Y:S01]  /*4d20*/  SEL R10, R10, RZ, P0 ;  /* 0x000000ff0a0a7207 */ /* 0x000fe20000000000 */
[----:B------:R-:W-:Y:S01]  /*4d30*/  USEL UR6, URZ, 0x1, UP0 ;  /* 0x00000001ff067887 */ /* 0x000fe20008000000 */
[----:B------:R-:W-:Y:S01]  /*4d40*/  LOP3.LUT R9, R9, R0, RZ, 0x3c, !PT ;  /* 0x0000000009097212 */ /* 0x000fe200078e3cff */
[----:B------:R-:W-:Y:S01]  /*4d50*/  USEL UR18, UR4, URZ, UP0 ;  /* 0x000000ff04127287 */ /* 0x000fe20008000000 */
[----:B------:R1:W-:Y:S03]  /*4d60*/  UTCBAR [UR5], URZ ;  /* 0x000000ff050073e9 */ /* 0x0003e600080000ff */
[----:B------:R-:W-:Y:S01]  /*4d70*/  LOP3.LUT R11, R11, UR6, RZ, 0x3c, !PT ;  /* 0x000000060b0b7c12 */ /* 0x000fe2000f8e3cff */
[----:B------:R-:W-:Y:S07]  /*4d80*/  @P1 BRA `(.L_x_97) ;  /* 0xfffffff800c41947 */ /* 0x000fee000383ffff */
[----:B------:R-:W2:Y:S01]  /*4d90*/  S2UR UR8, SR_CgaCtaId ;  /* 0x00000000000879c3 */ /* 0x000ea20000008800 */
[----:B------:R-:W-:Y:S01]  /*4da0*/  ELECT P0, URZ, PT ;  /* 0x0000000000ff782f */ /* 0x000fe20003800000 */
[----:B------:R-:W-:Y:S01]  /*4db0*/  IMAD.MOV.U32 R0, RZ, RZ, 0x1 ;  /* 0x00000001ff007424 */ /* 0x000fe200078e00ff */
[----:B------:R-:W-:Y:S01]  /*4dc0*/  UIADD3 UR13, UPT, UPT, UR13, 0x290, URZ ;  /* 0x000002900d0d7890 */ /* 0x000fe2000fffe0ff */
[----:B------:R-:W-:Y:S01]  /*4dd0*/  SHF.L.U32 R3, R11, 0x1f, RZ ;  /* 0x0000001f0b037819 */ /* 0x000fe200000006ff */
[----:B------:R-:W-:-:S03]  /*4de0*/  UMOV UR4, 0x40 ;  /* 0x0000004000047882 */ /* 0x000fc60000000000 */
[----:B------:R-:W-:Y:S01]  /*4df0*/  UVIRTCOUNT.DEALLOC.SMPOOL 0x80 ;  /* 0x000000800000784c */ /* 0x000fe20000000000 */
[----:B--2---:R-:W-:Y:S02]  /*4e00*/  ULEA UR8, UR8, UR4, 0x18 ;  /* 0x0000000408087291 */ /* 0x004fe4000f8ec0ff */
[----:B------:R-:W-:-:S07]  /*4e10*/  ULEA UR4, UR18, UR13, 0x3 ;  /* 0x0000000d12047291 */ /* 0x000fce000f8e18ff */
[----:B------:R2:W-:Y:S02]  /*4e20*/  @P0 STS.U8 [UR8+0x1c], R0 ;  /* 0x00001c00ff000988 */ /* 0x0005e40008000008 */
[----:B------:R-:W4:Y:S02]  /*4e30*/  SYNCS.PHASECHK.TRANS64.TRYWAIT P0, [UR4], R3 ;  /* 0x00000003ff0075a7 */ /* 0x000f240008001104 */
[----:B--2-4-:R-:W-:Y:S05]  /*4e40*/  @!P0 BRA `(.L_x_98) ;  /* 0x0000004c00d88947 */ /* 0x014fea0003800000 */
.L_x_223:
[----:B------:R-:W-:-:S04]  /*4e50*/  UIADD3 UR4, UPT, UPT, UR18, 0x1, URZ ;  /* 0x0000000112047890 */ /* 0x000fc8000fffe0ff */
[----:B------:R-:W-:-:S04]  /*4e60*/  UISETP.NE.AND UP0, UPT, UR4, 0x4, UPT ;  /* 0x000000040400788c */ /* 0x000fc8000bf05270 */
[----:B------:R-:W-:Y:S02]  /*4e70*/  USEL UR6, URZ, 0x1, UP0 ;  /* 0x00000001ff067887 */ /* 0x000fe40008000000 */
[----:B------:R-:W-:-:S04]  /*4e80*/  USEL UR4, UR4, URZ, UP0 ;  /* 0x000000ff04047287 */ /* 0x000fc80008000000 */
[----:B-1----:R-:W-:Y:S01]  /*4e90*/  ULEA UR5, UR4, UR13, 0x3 ;  /* 0x0000000d04057291 */ /* 0x002fe2000f8e18ff */
[----:B------:R-:W-:-:S04]  /*4ea0*/  LOP3.LUT R2, R11, UR6, RZ, 0x3c, !PT ;  /* 0x000000060b027c12 */ /* 0x000fc8000f8e3cff */
[----:B--2---:R-:W-:-:S04]  /*4eb0*/  SHF.L.U32 R3, R2, 0x1f, RZ ;  /* 0x0000001f02037819 */ /* 0x004fc800000006ff */
[----:B------:R-:W1:Y:S02]  /*4ec0*/  SYNCS.PHASECHK.TRANS64.TRYWAIT P0, [UR5], R3 ;  /* 0x00000003ff0075a7 */ /* 0x000e640008001105 */
[----:B-1----:R-:W-:Y:S05]  /*4ed0*/  @!P0 BRA `(.L_x_99) ;  /* 0x0000004c00cc8947 */ /* 0x002fea0003800000 */
.L_x_225:
        /* <DEDUP_REMOVED lines=9> */
.L_x_227:
[----:B------:R-:W-:-:S04]  /*4f70*/  UIADD3 UR4, UPT, UPT, UR4, 0x1, URZ ;  /* 0x0000000104047890 */ /* 0x000fc8000fffe0ff */
[----:B------:R-:W-:-:S04]  /*4f80*/  UISETP.NE.AND UP0, UPT, UR4, 0x4, UPT ;  /* 0x000000040400788c */ /* 0x000fc8000bf05270 */
[----:B------:R-:W-:Y:S02]  /*4f90*/  USEL UR5, URZ, 0x1, UP0 ;  /* 0x00000001ff057887 */ /* 0x000fe40008000000 */
[----:B------:R-:W-:-:S04]  /*4fa0*/  USEL UR4, UR4, URZ, UP0 ;  /* 0x000000ff04047287 */ /* 0x000fc80008000000 */
[----:B------:R-:W-:Y:S01]  /*4fb0*/  ULEA UR4, UR4, UR13, 0x3 ;  /* 0x0000000d04047291 */ /* 0x000fe2000f8e18ff */
[----:B-1----:R-:W-:-:S04]  /*4fc0*/  LOP3.LUT R3, R2, UR5, RZ, 0x3c, !PT ;  /* 0x0000000502037c12 */ /* 0x002fc8000f8e3cff */
[----:B------:R-:W-:-:S04]  /*4fd0*/  SHF.L.U32 R3, R3, 0x1f, RZ ;  /* 0x0000001f03037819 */ /* 0x000fc800000006ff */
[----:B------:R-:W1:Y:S02]  /*4fe0*/  SYNCS.PHASECHK.TRANS64.TRYWAIT P0, [UR4], R3 ;  /* 0x00000003ff0075a7 */ /* 0x000e640008001104 */
[----:B-1----:R-:W-:Y:S05]  /*4ff0*/  @!P0 BRA `(.L_x_101) ;  /* 0x0000004c00b48947 */ /* 0x002fea0003800000 */
.L_x_229:
[----:B------:R-:W-:Y:S01]  /*5000*/  NOP ;  /* 0x0000000000007918 */ /* 0x000fe20000000000 */
[----:B-1----:R-:W1:Y:S01]  /*5010*/  LDS R0, [UR8+0x14] ;  /* 0x00001408ff007984 */ /* 0x002e620008000800 */
[----:B------:R-:W-:Y:S01]  /*5020*/  ULOP3.LUT UR4, UR24, 0xffff, URZ, 0xc0, !UPT ;  /* 0x0000ffff18047892 */ /* 0x000fe2000f8ec0ff */
[----:B------:R-:W-:Y:S01]  /*5030*/  UMOV UR5, 0xffff ;  /* 0x0000ffff00057882 */ /* 0x000fe20000000000 */
[----:B------:R-:W-:Y:S02]  /*5040*/  UMOV UR6, 0x1 ;  /* 0x0000000100067882 */ /* 0x000fe40000000000 */
[----:B------:R-:W-:-:S04]  /*5050*/  USHF.R.U32.HI UR4, URZ, 0x5, UR4 ;  /* 0x00000005ff047899 */ /* 0x000fc80008011604 */
[----:B------:R-:W-:Y:S02]  /*5060*/  USHF.L.U32 UR5, UR5, UR4, URZ ;  /* 0x0000000405057299 */ /* 0x000fe400080006ff */
[----:B------:R-:W-:-:S04]  /*5070*/  USHF.L.U32 UR4, UR6, UR4, URZ ;  /* 0x0000000406047299 */ /* 0x000fc800080006ff */
[----:B-1----:R-:W-:-:S04]  /*5080*/  LOP3.LUT R0, R0, UR5, RZ, 0xc0, !PT ;  /* 0x0000000500007c12 */ /* 0x002fc8000f8ec0ff */
[----:B------:R-:W-:-:S13]  /*5090*/  ISETP.NE.AND P0, PT, R0, UR5, PT ;  /* 0x0000000500007c0c */ /* 0x000fda000bf05270 */
[----:B------:R-:W-:Y:S05]  /*50a0*/  @P0 BRA `(.L_x_102) ;  /* 0x0000000000580947 */ /* 0x000fea0003800000 */
[----:B------:R-:W1:Y:S02]  /*50b0*/  LDS R0, [UR8+0x18] ;  /* 0x00001808ff007984 */ /* 0x000e640008000800 */
[----:B-1----:R-:W-:-:S04]  /*50c0*/  LOP3.LUT R0, R0, UR4, RZ, 0xc0, !PT ;  /* 0x0000000400007c12 */ /* 0x002fc8000f8ec0ff */
[----:B------:R-:W-:-:S13]  /*50d0*/  ISETP.NE.AND P0, PT, R0, UR4, PT ;  /* 0x0000000400007c0c */ /* 0x000fda000bf05270 */
[----:B------:R-:W-:Y:S05]  /*50e0*/  @P0 BRA `(.L_x_103) ;  /* 0x00000000003c0947 */ /* 0x000fea0003800000 */
[----:B------:R-:W1:Y:S01]  /*50f0*/  S2R R2, SR_LANEID ;  /* 0x0000000000027919 */ /* 0x000e620000000000 */
[----:B------:R-:W-:Y:S01]  /*5100*/  ULOP3.LUT UR5, URZ, UR5, URZ, 0x33, !UPT ;  /* 0x00000005ff057292 */ /* 0x000fe2000f8e33ff */
[----:B------:R-:W-:Y:S01]  /*5110*/  LOP3.LUT R4, RZ, UR4, RZ, 0x33, !PT ;  /* 0x00000004ff047c12 */ /* 0x000fe2000f8e33ff */
[----:B------:R-:W-:Y:S02]  /*5120*/  VOTEU.ANY UR4, UPT, PT ;  /* 0x0000000000047886 */ /* 0x000fe400038e0100 */
[----:B------:R-:W-:Y:S01]  /*5130*/  UFLO.U32 UR4, UR4 ;  /* 0x00000004000472bd */ /* 0x000fe200080e0000 */
[----:B------:R-:W2:Y:S01]  /*5140*/  REDUX UR6, R4 ;  /* 0x00000000040673c4 */ /* 0x000ea20000000000 */
[----:B------:R-:W-:-:S06]  /*5150*/  IMAD.U32 R0, RZ, RZ, UR5 ;  /* 0x00000005ff007e24 */ /* 0x000fcc000f8e00ff */
[----:B------:R4:W-:Y:S01]  /*5160*/  UTCATOMSWS.AND URZ, UR5 ;  /* 0x0000000500ff79e3 */ /* 0x0009e20008000000 */
[----:B------:R-:W3:Y:S01]  /*5170*/  REDUX UR7, R0 ;  /* 0x00000000000773c4 */ /* 0x000ee20000000000 */
[----:B-1----:R-:W-:Y:S01]  /*5180*/  ISETP.EQ.U32.AND P0, PT, R2, UR4, PT ;  /* 0x0000000402007c0c */ /* 0x002fe2000bf02070 */
[----:B--2---:R-:W-:Y:S01]  /*5190*/  IMAD.U32 R2, RZ, RZ, UR6 ;  /* 0x00000006ff027e24 */ /* 0x004fe2000f8e00ff */
[----:B---3--:R-:W-:-:S11]  /*51a0*/  MOV R3, UR7 ;  /* 0x0000000700037c02 */ /* 0x008fd60008000f00 */
[----:B------:R4:W-:Y:S04]  /*51b0*/  @P0 ATOMS.AND RZ, [UR8+0x14], R3 ;  /* 0x00001403ffff098c */ /* 0x0009e8000a800008 */
[----:B------:R4:W-:Y:S01]  /*51c0*/  @P0 ATOMS.AND RZ, [UR8+0x18], R2 ;  /* 0x00001802ffff098c */ /* 0x0009e2000a800008 */
[----:B------:R-:W-:Y:S05]  /*51d0*/  BRA `(.L_x_104) ;  /* 0x0000000000147947 */ /* 0x000fea0003800000 */
.L_x_103:
[----:B------:R-:W-:Y:S02]  /*51e0*/  MOV R2, 0x5200 ;  /* 0x0000520000027802 */ /* 0x000fe40000000f00 */
[----:B---3-5:R-:W-:Y:S05]  /*51f0*/  CALL.REL.NOINC `($__internal_0_$__cuda_sm10x_tcgen05_guardrail_trap_col_being_dealloced_not_returned_by_alloc) ;  /* 0x0000005000107944 */ /* 0x028fea0003c00000 */
[----:B------:R-:W-:Y:S05]  /*5200*/  BRA `(.L_x_104) ;  /* 0x0000000000087947 */ /* 0x000fea0003800000 */
.L_x_102:
[----:B------:R-:W-:Y:S02]  /*5210*/  MOV R2, 0x5230 ;  /* 0x0000523000027802 */ /* 0x000fe40000000f00 */
[----:B---3-5:R-:W-:Y:S05]  /*5220*/  CALL.REL.NOINC `($__internal_2_$__cuda_sm10x_tcgen05_guardrail_trap_unallocated_columns_being_dealloced) ;  /* 0x00000050001c7944 */ /* 0x028fea0003c00000 */
.L_x_104:
[----:B------:R-:W-:Y:S01]  /*5230*/  NOP ;  /* 0x0000000000007918 */ /* 0x000fe20000000000 */
[----:B----4-:R-:W-:Y:S05]  /*5240*/  EXIT ;  /* 0x000000000000794d */ /* 0x010fea0003800000 */
.L_x_86:
[----:B------:R-:W-:-:S09]  /*5250*/  UISETP.NE.OR UP0, UPT, UR18, 0x3, !UP3 ;  /* 0x000000031200788c */ /* 0x000fd2000df05670 */
[----:B------:R-:W-:Y:S05]  /*5260*/  BRA.U UP0, `(.L_x_105) ;  /* 0x0000000d00ac7547 */ /* 0x000fea000b800000 */
[----:B------:R-:W2:Y:S01]  /*5270*/  LDCU.64 UR4, c[0x0][0x888] ;  /* 0x00011100ff0477ac */ /* 0x000ea20008000a00 */
[----:B------:R-:W3:Y:S01]  /*5280*/  S2UR UR10, SR_CgaCtaId ;  /* 0x00000000000a79c3 */ /* 0x000ee20000008800 */
[----:B------:R-:W-:Y:S02]  /*5290*/  HFMA2 R9, -RZ, RZ, 0, 0 ;  /* 0x00000000ff097431 */ /* 0x000fe400000001ff */
[----:B------:R-:W-:Y:S01]  /*52a0*/  IMAD.MOV.U32 R11, RZ, RZ, 0x1 ;  /* 0x00000001ff0b7424 */ /* 0x000fe200078e00ff */
[----:B------:R-:W4:Y:S01]  /*52b0*/  LDCU UR31, c[0x0][0x370] ;  /* 0x00006e00ff1f77ac */ /* 0x000f220008000800 */
[----:B------:R-:W-:Y:S01]  /*52c0*/  IMAD.MOV.U32 R10, RZ, RZ, RZ ;  /* 0x000000ffff0a7224 */ /* 0x000fe200078e00ff */
[----:B------:R-:W-:Y:S01]  /*52d0*/  MOV R3, 0x1000 ;  /* 0x0000100000037802 */ /* 0x000fe20000000f00 */
[----:B------:R-:W4:Y:S01]  /*52e0*/  LDCU.128 UR32, c[0x0][0xb10] ;  /* 0x00016200ff2077ac */ /* 0x000f220008000c00 */
[----:B------:R-:W1:Y:S01]  /*52f0*/  LDC.64 R12, c[0x0][0x348] ;  /* 0x0000d200ff0c7b82 */ /* 0x000e620000000a00 */
[----:B------:R-:W3:Y:S01]  /*5300*/  LDCU UR27, c[0x0][0x374] ;  /* 0x00006e80ff1b77ac */ /* 0x000ee20008000800 */
[----:B------:R-:W3:Y:S01]  /*5310*/  LDCU.64 UR28, c[0x0][0x890] ;  /* 0x00011200ff1c77ac */ /* 0x000ee20008000a00 */
[----:B------:R-:W3:Y:S01]  /*5320*/  LDCU UR15, c[0x0][0xb0c] ;  /* 0x00016180ff0f77ac */ /* 0x000ee20008000800 */
[----:B--2---:R-:W-:Y:S01]  /*5330*/  UISETP.NE.U32.AND UP0, UPT, UR4, URZ, UPT ;  /* 0x000000ff0400728c */ /* 0x004fe2000bf05070 */
[----:B------:R-:W2:Y:S01]  /*5340*/  LDCU UR43, c[0x0][0xb20] ;  /* 0x00016400ff2b77ac */ /* 0x000ea20008000800 */
[----:B------:R-:W2:Y:S01]  /*5350*/  LDCU UR4, c[0x0][0xb30] ;  /* 0x00016600ff0477ac */ /* 0x000ea20008000800 */
[----:B------:R-:W-:Y:S01]  /*5360*/  UMOV UR21, 0x400 ;  /* 0x0000040000157882 */ /* 0x000fe20000000000 */
[----:B----4-:R-:W-:-:S02]  /*5370*/  UIMAD.WIDE.U32 UR6, UR31, UR32, URZ ;  /* 0x000000201f0672a5 */ /* 0x010fc4000f8e00ff */
[----:B---3--:R-:W-:Y:S02]  /*5380*/  UIMAD.WIDE.U32 UR8, UR27, UR35, URZ ;  /* 0x000000231b0872a5 */ /* 0x008fe4000f8e00ff */
[----:B------:R-:W-:Y:S02]  /*5390*/  ULEA UR21, UR10, UR21, 0x18 ;  /* 0x000000150a157291 */ /* 0x000fe4000f8ec0ff */
[----:B------:R-:W-:Y:S02]  /*53a0*/  UISETP.NE.U32.AND UP6, UPT, UR28, URZ, UPT ;  /* 0x000000ff1c00728c */ /* 0x000fe4000bfc5070 */
[----:B------:R-:W-:Y:S02]  /*53b0*/  UIADD3 UR38, UPT, UPT, UR21, 0x228, URZ ;  /* 0x0000022815267890 */ /* 0x000fe4000fffe0ff */
[----:B------:R-:W-:Y:S02]  /*53c0*/  UIADD3 UR17, UPT, UPT, UR21, 0x220, URZ ;  /* 0x0000022015117890 */ /* 0x000fe4000fffe0ff */
[----:B------:R-:W-:-:S02]  /*53d0*/  UISETP.NE.AND.EX UP5, UPT, UR5, URZ, UPT, UP0 ;  /* 0x000000ff0500728c */ /* 0x000fc4000bfa5300 */
[----:B------:R-:W-:Y:S01]  /*53e0*/  UISETP.NE.AND UP0, UPT, UR42, 0x1, UPT ;  /* 0x000000012a00788c */ /* 0x000fe2000bf05270 */
[----:B------:R-:W-:Y:S01]  /*53f0*/  UMOV UR41, UR7 ;  /* 0x0000000700297c82 */ /* 0x000fe20008000000 */
[----:B------:R-:W-:Y:S01]  /*5400*/  UMOV UR40, UR9 ;  /* 0x0000000900287c82 */ /* 0x000fe20008000000 */
[----:B------:R-:W-:Y:S02]  /*5410*/  USEL UR37, URZ, 0x1, UP4 ;  /* 0x00000001ff257887 */ /* 0x000fe4000a000000 */
[----:B------:R-:W-:Y:S02]  /*5420*/  UISETP.NE.AND UP0, UPT, UR15, 0x1, UPT ;  /* 0x000000010f00788c */ /* 0x000fe4000bf05270 */
[----:B------:R-:W-:Y:S02]  /*5430*/  UPLOP3.LUT UP4, UPT, UPT, UPT, UPT, 0x40, 0x4 ;  /* 0x000000000004789c */ /* 0x000fe40003f8e870 */
[----:B------:R-:W-:Y:S01]  /*5440*/  UISETP.GE.AND UP2, UPT, UR42, 0x1, UPT ;  /* 0x000000012a00788c */ /* 0x000fe2000bf46270 */
[----:B------:R-:W3:Y:S01]  /*5450*/  LDCU.64 UR22, c[0x0][0xb28] ;  /* 0x00016500ff1677ac */ /* 0x000ee20008000a00 */
[----:B------:R-:W-:-:S02]  /*5460*/  UISETP.NE.AND.EX UP6, UPT, UR29, URZ, UPT, UP6 ;  /* 0x000000ff1d00728c */ /* 0x000fc4000bfc5360 */
[----:B------:R-:W-:Y:S02]  /*5470*/  UPRMT UR38, UR10, 0x654, UR38 ;  /* 0x000006540a267896 */ /* 0x000fe40008000026 */
[----:B------:R-:W-:Y:S02]  /*5480*/  UPRMT UR39, UR10, 0x654, UR17 ;  /* 0x000006540a277896 */ /* 0x000fe40008000011 */
[----:B------:R-:W-:Y:S02]  /*5490*/  USHF.R.U32.HI UR41, URZ, UR33, UR41 ;  /* 0x00000021ff297299 */ /* 0x000fe40008011629 */
[----:B--2---:R-:W-:Y:S02]  /*54a0*/  USHF.R.U32.HI UR40, URZ, UR43, UR40 ;  /* 0x0000002bff287299 */ /* 0x004fe40008011628 */
[----:B------:R-:W-:Y:S02]  /*54b0*/  UISETP.NE.AND UP0, UPT, UR34, 0x1, UPT ;  /* 0x000000012200788c */ /* 0x000fe4000bf05270 */
[----:B-1----:R-:W-:-:S11]  /*54c0*/  UISETP.NE.AND UP3, UPT, UR4, 0x1, UPT ;  /* 0x000000010400788c */ /* 0x002fd6000bf65270 */
.L_x_114:
[C---:B------:R-:W-:Y:S02]  /*54d0*/  LEA R8, R10.reuse, UR21, 0x3 ;  /* 0x000000150a087c11 */ /* 0x040fe4000f8e18ff */
[----:B------:R-:W-:Y:S02]  /*54e0*/  SHF.L.U32 R5, R9, 0x1f, RZ ;  /* 0x0000001f09057819 */ /* 0x000fe400000006ff */
[----:B------:R-:W-:Y:S02]  /*54f0*/  LEA R6, R10, UR21, 0x4 ;  /* 0x000000150a067c11 */ /* 0x000fe4000f8e20ff */
[----:B-1----:R-:W1:Y:S02]  /*5500*/  SYNCS.PHASECHK.TRANS64.TRYWAIT P0, [R8+URZ+0x250], R5 ;  /* 0x00025005080075a7 */ /* 0x002e6400080011ff */
[----:B-1----:R-:W-:Y:S05]  /*5510*/  @!P0 BRA `(.L_x_106) ;  /* 0x0000004800848947 */ /* 0x002fea0003800000 */
.L_x_230:
[----:B-1----:R-:W1:Y:S01]  /*5520*/  LDS.128 R4, [R6+0x2e0] ;  /* 0x0002e00006047984 */ /* 0x002e620000000c00 */
[----:B------:R-:W-:Y:S01]  /*5530*/  UISETP.GE.AND UP0, UPT, UR42, 0x1, UPT ;  /* 0x000000012a00788c */ /* 0x000fe2000bf06270 */
[----:B------:R-:W-:Y:S01]  /*5540*/  @!PT LDS RZ, [RZ] ;  /* 0x00000000fffff984 */ /* 0x000fe20000000800 */
[----:B------:R-:W-:Y:S01]  /*5550*/  @!PT LDS RZ, [RZ] ;  /* 0x00000000fffff984 */ /* 0x000fe20000000800 */
[----:B------:R-:W-:Y:S01]  /*5560*/  @!PT LDS RZ, [RZ] ;  /* 0x00000000fffff984 */ /* 0x000fe20000000800 */
[----:B------:R-:W-:Y:S01]  /*5570*/  @!PT LDS RZ, [RZ] ;  /* 0x00000000fffff984 */ /* 0x000fe20000000800 */
[----:B------:R2:W-:Y:S06]  /*5580*/  MEMBAR.ALL.CTA ;  /* 0x0000000000007992 */ /* 0x0005ec0000008000 */
[----:B--2---:R-:W2:Y:S01]  /*5590*/  FENCE.VIEW.ASYNC.S ;  /* 0x00000000000073c6 */ /* 0x004ea20000000000 */
[----:B-1----:R-:W-:Y:S11]  /*55a0*/  LOP3.LUT P0, RZ, R6, 0x1, RZ, 0xc0, !PT ;  /* 0x0000000106ff7812 */ /* 0x002ff6000780c0ff */
[----:B------:R-:W-:Y:S02]  /*55b0*/  @!UPT UIADD3 URZ, UPT, UPT, URZ, URZ, URZ ;  /* 0x000000fffffff290 */ /* 0x000fe4000fffe0ff */
[----:B--2---:R-:W-:Y:S01]  /*55c0*/  VOTEU.ANY UP2, P0 ;  /* 0x0000000000ff7886 */ /* 0x004fe20000040100 */
[----:B------:R-:W-:Y:S11]  /*55d0*/  PLOP3.LUT P0, PT, PT, PT, UP2, 0x80, 0x8 ;  /* 0x000000000008781c */ /* 0x000ff60003f0f028 */
[----:B------:R-:W-:Y:S02]  /*55e0*/  @!UPT UIADD3 URZ, UPT, UPT, URZ, URZ, URZ ;  /* 0x000000fffffff290 */ /* 0x000fe4000fffe0ff */
[----:B------:R-:W-:Y:S02]  /*55f0*/  @P0 SHF.R.U32.HI R0, RZ, 0x10, R5 ;  /* 0x00000010ff000819 */ /* 0x000fe40000011605 */
[----:B------:R-:W-:Y:S02]  /*5600*/  @P0 MOV R2, R4 ;  /* 0x0000000400020202 */ /* 0x000fe40000000f00 */
[----:B------:R-:W-:Y:S01]  /*5610*/  @P0 R2UR UR4, R0 ;  /* 0x00000000000402ca */ /* 0x000fe200000e0000 */
[----:B------:R-:W-:Y:S01]  /*5620*/  VIADD R0, R8, 0x260 ;  /* 0x0000026008007836 */ /* 0x000fe20000000000 */
[----:B------:R-:W-:Y:S02]  /*5630*/  @P0 LOP3.LUT R4, R5, 0xffff, RZ, 0xc0, !PT ;  /* 0x0000ffff05040812 */ /* 0x000fe400078ec0ff */
[----:B------:R-:W-:Y:S02]  /*5640*/  @P0 R2UR UR6, R2 ;  /* 0x00000000020602ca */ /* 0x000fe400000e0000 */
[----:B------:R-:W-:Y:S02]  /*5650*/  PRMT R0, RZ, 0x654, R0 ;  /* 0x00000654ff007816 */ /* 0x000fe40000000000 */
[----:B------:R-:W-:Y:S02]  /*5660*/  @P0 R2UR UR5, R4 ;  /* 0x00000000040502ca */ /* 0x000fe400000e0000 */
[----:B------:R1:W-:Y:S03]  /*5670*/  SYNCS.ARRIVE.TRANS64.RED.A1T0 RZ, [R0+URZ], RZ ;  /* 0x000000ff00ff79a7 */ /* 0x0003e600081004ff */
[----:B------:R-:W-:Y:S04]  /*5680*/  @UP2 UMOV UR26, UR4 ;  /* 0x00000004001a2c82 */ /* 0x000fe80008000000 */
[----:B------:R-:W-:Y:S04]  /*5690*/  @UP2 UMOV UR14, UR6 ;  /* 0x00000006000e2c82 */ /* 0x000fe80008000000 */
[----:B------:R-:W-:Y:S01]  /*56a0*/  @UP2 UMOV UR13, UR5 ;  /* 0x00000005000d2c82 */ /* 0x000fe20008000000 */
[----:B------:R-:W-:Y:S05]  /*56b0*/  BRA.U !UP0, `(.L_x_107) ;  /* 0x0000000108c07547 */ /* 0x000fea000b800000 */
[----:B------:R-:W-:Y:S02]  /*56c0*/  UIMAD.WIDE.U32 UR8, UR13, UR35, URZ ;  /* 0x000000230d0872a5 */ /* 0x000fe4000f8e00ff */
[----:B------:R-:W-:Y:S02]  /*56d0*/  UP2UR UR12, UPR, URZ, 0x4 ;  /* 0x00000004ff0c7883 */ /* 0x000fe40008000000 */
[----:B------:R-:W-:Y:S02]  /*56e0*/  UISETP.NE.AND UP2, UPT, UR34, 0x1, UPT ;  /* 0x000000012200788c */ /* 0x000fe4000bf45270 */
[----:B------:R-:W-:Y:S02]  /*56f0*/  UIMAD.WIDE.U32 UR10, UR14, UR32, URZ ;  /* 0x000000200e0a72a5 */ /* 0x000fe4000f8e00ff */
[----:B------:R-:W-:Y:S02]  /*5700*/  USEL UR4, UR27, UR40, !UP2 ;  /* 0x000000281b047287 */ /* 0x000fe4000d000000 */
[----:B------:R-:W-:Y:S02]  /*5710*/  UISETP.NE.AND UP0, UPT, UR15, 0x1, UPT ;  /* 0x000000010f00788c */ /* 0x000fe4000bf05270 */
[----:B------:R-:W-:Y:S02]  /*5720*/  UP2UR UR16, UPR, URZ, 0x2 ;  /* 0x00000002ff107883 */ /* 0x000fe40008000000 */
[----:B------:R-:W-:Y:S02]  /*5730*/  UISETP.NE.AND UP1, UPT, UR42, 0x1, UPT ;  /* 0x000000012a00788c */ /* 0x000fe4000bf25270 */
[----:B---3--:R-:W-:Y:S02]  /*5740*/  UIMAD.WIDE.U32 UR18, UR4, UR22, URZ ;  /* 0x00000016041272a5 */ /* 0x008fe4000f8e00ff */
[----:B------:R-:W-:Y:S01]  /*5750*/  USEL UR7, UR31, UR41, !UP0 ;  /* 0x000000291f077287 */ /* 0x000fe2000c000000 */
[----:B------:R-:W-:Y:S02]  /*5760*/  UMOV UR5, UR9 ;  /* 0x0000000900057c82 */ /* 0x000fe40008000000 */
[----:B------:R-:W-:Y:S02]  /*5770*/  USHF.R.U32.HI UR6, URZ, UR43, UR5 ;  /* 0x0000002bff067299 */ /* 0x000fe40008011605 */
[----:B------:R-:W-:Y:S02]  /*5780*/  UIMAD.WIDE.U32 UR24, UR7, UR22, URZ ;  /* 0x00000016071872a5 */ /* 0x000fe4000f8e00ff */
[----:B------:R-:W-:Y:S02]  /*5790*/  USEL UR6, UR13, UR6, !UP2 ;  /* 0x000000060d067287 */ /* 0x000fe4000d000000 */
[----:B------:R-:W-:Y:S01]  /*57a0*/  UISETP.NE.AND UP2, UPT, UR12, URZ, UPT ;  /* 0x000000ff0c00728c */ /* 0x000fe2000bf45270 */
[----:B------:R-:W-:Y:S01]  /*57b0*/  UMOV UR5, UR11 ;  /* 0x0000000b00057c82 */ /* 0x000fe20008000000 */
[----:B------:R-:W-:Y:S02]  /*57c0*/  UIMAD.WIDE.U32 UR10, UR6, UR22, URZ ;  /* 0x00000016060a72a5 */ /* 0x000fe4000f8e00ff */
[----:B------:R-:W-:Y:S03]  /*57d0*/  USHF.R.U32.HI UR8, URZ, UR33, UR5 ;  /* 0x00000021ff087299 */ /* 0x000fe60008011605 */
[----:B------:R-:W-:Y:S02]  /*57e0*/  UMOV UR5, UR19 ;  /* 0x0000001300057c82 */ /* 0x000fe40008000000 */
[----:B------:R-:W-:Y:S03]  /*57f0*/  @UP1 USHF.R.U32.HI UR4, URZ, UR23, UR5 ;  /* 0x00000017ff041299 */ /* 0x000fe60008011605 */
[----:B------:R-:W-:Y:S01]  /*5800*/  UMOV UR5, UR25 ;  /* 0x0000001900057c82 */ /* 0x000fe20008000000 */
[----:B------:R-:W-:Y:S02]  /*5810*/  UIMAD UR4, UR42, UR4, URZ ;  /* 0x000000042a0472a4 */ /* 0x000fe4000f8e02ff */
[----:B------:R-:W-:Y:S02]  /*5820*/  @UP1 USHF.R.U32.HI UR7, URZ, UR23, UR5 ;  /* 0x00000017ff071299 */ /* 0x000fe40008011605 */
[----:B------:R-:W-:Y:S02]  /*5830*/  USEL UR5, UR14, UR8, !UP0 ;  /* 0x000000080e057287 */ /* 0x000fe4000c000000 */
[----:B------:R-:W-:Y:S02]  /*5840*/  UIMAD UR8, UR42, UR7, URZ ;  /* 0x000000072a0872a4 */ /* 0x000fe4000f8e02ff */
[----:B------:R-:W-:Y:S03]  /*5850*/  UISETP.GE.AND UP0, UPT, UR6, UR4, UPT ;  /* 0x000000040600728c */ /* 0x000fe6000bf06270 */
[----:B------:R-:W-:Y:S01]  /*5860*/  UMOV UR4, UR11 ;  /* 0x0000000b00047c82 */ /* 0x000fe20008000000 */
[----:B------:R-:W-:Y:S02]  /*5870*/  UISETP.GE.OR UP0, UPT, UR5, UR8, UP0 ;  /* 0x000000080500728c */ /* 0x000fe40008706670 */
[----:B------:R-:W-:Y:S02]  /*5880*/  USHF.R.U32.HI UR4, URZ, UR23, UR4 ;  /* 0x00000017ff047299 */ /* 0x000fe40008011604 */
[----:B------:R-:W-:Y:S02]  /*5890*/  UIMAD.WIDE.U32 UR8, UR5, UR22, URZ ;  /* 0x00000016050872a5 */ /* 0x000fe4000f8e00ff */
[----:B------:R-:W-:Y:S04]  /*58a0*/  USEL UR10, UR6, UR4, !UP1 ;  /* 0x00000004060a7287 */ /* 0x000fe8000c800000 */
[----:B------:R-:W-:Y:S01]  /*58b0*/  UIADD3 UR11, UPT, UPT, -UR10, URZ, URZ ;  /* 0x000000ff0a0b7290 */ /* 0x000fe2000fffe1ff */
[----:B------:R-:W-:Y:S02]  /*58c0*/  @!UP0 UMOV UR4, UR9 ;  /* 0x0000000900048c82 */ /* 0x000fe40008000000 */
[----:B------:R-:W-:Y:S02]  /*58d0*/  @!UP0 USHF.R.U32.HI UR4, URZ, UR23, UR4 ;  /* 0x00000017ff048299 */ /* 0x000fe40008011604 */
[----:B------:R-:W-:Y:S02]  /*58e0*/  UIMAD UR8, UR42, UR11, UR6 ;  /* 0x0000000b2a0872a4 */ /* 0x000fe4000f8e0206 */
[----:B------:R-:W-:Y:S02]  /*58f0*/  @!UP0 USEL UR4, UR5, UR4, !UP1 ;  /* 0x0000000405048287 */ /* 0x000fe4000c800000 */
[----:B------:R-:W-:Y:S02]  /*5900*/  UISETP.NE.AND UP1, UPT, UR16, URZ, UPT ;  /* 0x000000ff1000728c */ /* 0x000fe4000bf25270 */
[----:B------:R-:W-:Y:S02]  /*5910*/  @!UP0 UIMAD UR8, UR7, UR8, UR4 ;  /* 0x00000008070882a4 */ /* 0x000fe4000f8e0204 */
[----:B------:R-:W-:Y:S02]  /*5920*/  @!UP0 UIADD3 UR9, UPT, UPT, UR10, -UR4, URZ ;  /* 0x800000040a098290 */ /* 0x000fe4000fffe0ff */
[----:B------:R-:W-:Y:S02]  /*5930*/  UIADD3 UR4, UPT, UPT, -UR5, URZ, URZ ;  /* 0x000000ff05047290 */ /* 0x000fe4000fffe1ff */
[----:B------:R-:W-:Y:S02]  /*5940*/  UIADD3 UR7, UPT, UPT, -UR6, URZ, URZ ;  /* 0x000000ff06077290 */ /* 0x000fe4000fffe1ff */
[----:B------:R-:W-:Y:S02]  /*5950*/  @!UP0 UIMAD UR6, UR9, UR42, UR5 ;  /* 0x0000002a090682a4 */ /* 0x000fe4000f8e0205 */
[----:B------:R-:W-:Y:S02]  /*5960*/  UIMAD UR14, UR15, UR4, UR14 ;  /* 0x000000040f0e72a4 */ /* 0x000fe4000f8e020e */
[----:B------:R-:W-:Y:S01]  /*5970*/  UIMAD UR13, UR34, UR7, UR13 ;  /* 0x00000007220d72a4 */ /* 0x000fe2000f8e020d */
[----:B------:R-:W-:Y:S02]  /*5980*/  @!UP0 UMOV UR5, UR8 ;  /* 0x0000000800058c82 */ /* 0x000fe40008000000 */
[----:B------:R-:W-:Y:S02]  /*5990*/  UIMAD UR14, UR5, UR15, UR14 ;  /* 0x0000000f050e72a4 */ /* 0x000fe4000f8e020e */
[----:B------:R-:W-:Y:S11]  /*59a0*/  UIMAD UR13, UR6, UR34, UR13 ;  /* 0x00000022060d72a4 */ /* 0x000ff6000f8e020d */
[----:B------:R-:W-:Y:S01]  /*59b0*/  @!UPT UIADD3 URZ, UPT, UPT, URZ, URZ, URZ ;  /* 0x000000fffffff290 */ /* 0x000fe2000fffe0ff */
.L_x_107:
[----:B------:R-:W2:Y:S01]  /*59c0*/  @!UP3 LDCU.128 UR8, c[0x0][0xb10] ;  /* 0x00016200ff08b7ac */ /* 0x000ea20008000c00 */
[----:B------:R-:W-:Y:S02]  /*59d0*/  ISETP.NE.U32.AND P0, PT, RZ, UR28, PT ;  /* 0x0000001cff007c0c */ /* 0x000fe4000bf05070 */
[----:B------:R-:W-:Y:S02]  /*59e0*/  SHF.L.U32 R4, R11, 0x1f, RZ ;  /* 0x0000001f0b047819 */ /* 0x000fe400000006ff */
[----:B------:R-:W-:Y:S01]  /*59f0*/  ISETP.NE.AND.EX P0, PT, RZ, UR29, PT, P0 ;  /* 0x0000001dff007c0c */ /* 0x000fe2000bf05300 */
[----:B------:R-:W4:Y:S01]  /*5a00*/  @!UP3 LDCU UR5, c[0x0][0xb0c] ;  /* 0x00016180ff05b7ac */ /* 0x000f220008000800 */
[----:B------:R-:W-:Y:S02]  /*5a10*/  USHF.L.U32 UR19, UR20, 0x6, URZ ;  /* 0x0000000614137899 */ /* 0x000fe400080006ff */
[----:B------:R-:W-:Y:S02]  /*5a20*/  USHF.L.U32 UR18, UR30, 0x7, URZ ;  /* 0x000000071e127899 */ /* 0x000fe400080006ff */
[----:B--2---:R-:W-:Y:S07]  /*5a30*/  UIMAD.WIDE.U32 UR6, UR14, UR8, URZ ;  /* 0x000000080e0672a5 */ /* 0x004fee000f8e00ff */
[----:B------:R-:W-:Y:S01]  /*5a40*/  @!UP3 UMOV UR4, UR7 ;  /* 0x000000070004bc82 */ /* 0x000fe20008000000 */
[----:B----4-:R-:W-:Y:S02]  /*5a50*/  @!UP3 UISETP.NE.AND UP0, UPT, UR5, 0x1, UPT ;  /* 0x000000010500b88c */ /* 0x010fe4000bf05270 */
[----:B------:R-:W-:Y:S02]  /*5a60*/  @!UP3 USHF.R.U32.HI UR4, URZ, UR9, UR4 ;  /* 0x00000009ff04b299 */ /* 0x000fe40008011604 */
[----:B------:R-:W-:Y:S02]  /*5a70*/  UIMAD.WIDE.U32 UR6, UR13, UR11, URZ ;  /* 0x0000000b0d0672a5 */ /* 0x000fe4000f8e00ff */
[----:B------:R-:W-:Y:S02]  /*5a80*/  @!UP3 USEL UR8, UR14, UR4, !UP0 ;  /* 0x000000040e08b287 */ /* 0x000fe4000c000000 */
[----:B------:R-:W-:Y:S03]  /*5a90*/  @!UP3 UISETP.NE.AND UP0, UPT, UR10, 0x1, UPT ;  /* 0x000000010a00b88c */ /* 0x000fe6000bf05270 */
[----:B------:R-:W-:Y:S02]  /*5aa0*/  @!UP3 UMOV UR6, UR7 ;  /* 0x000000070006bc82 */ /* 0x000fe40008000000 */
[----:B------:R-:W2:Y:S02]  /*5ab0*/  @!UP3 LDCU UR4, c[0x0][0xb20] ;  /* 0x00016400ff04b7ac */ /* 0x000ea40008000800 */
[----:B--2---:R-:W-:Y:S04]  /*5ac0*/  @!UP3 USHF.R.U32.HI UR6, URZ, UR4, UR6 ;  /* 0x00000004ff06b299 */ /* 0x004fe80008011606 */
[----:B------:R-:W-:Y:S04]  /*5ad0*/  @!UP3 USEL UR6, UR13, UR6, !UP0 ;  /* 0x000000060d06b287 */ /* 0x000fe8000c000000 */
[----:B------:R-:W-:Y:S02]  /*5ae0*/  @!UP3 UIADD3 UR4, UPT, UPT, -UR8, UR6, URZ ;  /* 0x000000060804b290 */ /* 0x000fe4000fffe1ff */
[----:B------:R-:W-:Y:S02]  /*5af0*/  @!UP3 UIADD3 UR6, UPT, UPT, UR8, -UR6, URZ ;  /* 0x800000060806b290 */ /* 0x000fe4000fffe0ff */
[----:B------:R-:W-:Y:S02]  /*5b00*/  @!UP3 UIMAD UR14, UR4, UR5, UR14 ;  /* 0x00000005040eb2a4 */ /* 0x000fe4000f8e020e */
[----:B------:R-:W-:Y:S01]  /*5b10*/  @!UP3 UIMAD UR13, UR6, UR10, UR13 ;  /* 0x0000000a060db2a4 */ /* 0x000fe2000f8e020d */
[----:B------:R-:W-:Y:S11]  /*5b20*/  BRA.U UP4, `(.L_x_108) ;  /* 0x0000000104107547 */ /* 0x000ff6000b800000 */
[----:B-1----:R-:W-:Y:S04]  /*5b30*/  MOV R0, UR37 ;  /* 0x0000002500007c02 */ /* 0x002fe80008000f00 */
[----:B------:R-:W-:Y:S04]  /*5b40*/  SHF.L.U32 R5, R0, 0x1f, RZ ;  /* 0x0000001f00057819 */ /* 0x000fe800000006ff */
[----:B------:R-:W1:Y:S02]  /*5b50*/  SYNCS.PHASECHK.TRANS64.TRYWAIT P1, [UR21+0x248], R5 ;  /* 0x00024805ff0075a7 */ /* 0x000e640008021115 */
[----:B-1----:R-:W-:Y:S05]  /*5b60*/  @!P1 BRA `(.L_x_109) ;  /* 0x0000004400049947 */ /* 0x002fea0003800000 */
.L_x_108:
[----:B------:R-:W-:Y:S05]  /*5b70*/  BRA.U !UP6, `(.L_x_110) ;  /* 0x000000010e387547 */ /* 0x000fea000b800000 */
[----:B------:R-:W-:Y:S01]  /*5b80*/  UPLOP3.LUT UP1, UPT, UPT, UPT, UP5, 0x80, 0x8 ;  /* 0x000000000008789c */ /* 0x000fe20003f2f050 */
[----:B-1----:R-:W-:Y:S01]  /*5b90*/  HFMA2 R0, -RZ, RZ, 0, 5.9604644775390625e-08 ;  /* 0x00000001ff007431 */ /* 0x002fe200000001ff */
[----:B------:R-:W1:Y:S01]  /*5ba0*/  LDCU.64 UR8, c[0x0][0x358] ;  /* 0x00006b00ff0877ac */ /* 0x000e620008000a00 */
[----:B------:R-:W-:Y:S03]  /*5bb0*/  IMAD.MOV.U32 R84, RZ, RZ, 0x1 ;  /* 0x00000001ff547424 */ /* 0x000fe600078e00ff */
[----:B------:R-:W-:Y:S05]  /*5bc0*/  PLOP3.LUT P1, PT, PT, PT, UP1, 0x80, 0x8 ;  /* 0x000000000008781c */ /* 0x000fea0003f2f018 */
[----:B------:R-:W2:Y:S01]  /*5bd0*/  @UP1 LDCU.64 UR4, c[0x0][0x888] ;  /* 0x00011100ff0417ac */ /* 0x000ea20008000a00 */
[----:B------:R-:W-:Y:S07]  /*5be0*/  @UP1 UIMAD UR6, UR36, UR28, URZ ;  /* 0x0000001c240612a4 */ /* 0x000fee000f8e02ff */
[----:B------:R-:W-:Y:S01]  /*5bf0*/  @!P1 PRMT R84, R0, 0x7610, R84 ;  /* 0x0000761000549816 */ /* 0x000fe20000000054 */
[----:B--2---:R-:W-:Y:S06]  /*5c00*/  @UP1 UIMAD.WIDE UR4, UR6, 0x4, UR4 ;  /* 0x00000004060418a5 */ /* 0x004fec000f8e0204 */
[----:B------:R-:W-:Y:S01]  /*5c10*/  IMAD.U32 R6, RZ, RZ, UR4 ;  /* 0x00000004ff067e24 */ /* 0x000fe2000f8e00ff */
[----:B------:R-:W-:Y:S04]  /*5c20*/  MOV R7, UR5 ;  /* 0x0000000500077c02 */ /* 0x000fe80008000f00 */
[----:B------:R-:W2:Y:S01]  /*5c30*/  @!UP1 LDCU UR4, c[0x0][0x880] ;  /* 0x00011000ff0497ac */ /* 0x000ea20008000800 */
[----:B-1---5:R4:W5:Y:S02]  /*5c40*/  @P1 LDG.E R41, desc[UR8][R6.64] ;  /* 0x0000000806291981 */ /* 0x022964000c1e1900 */
[----:B--2-4-:R-:W-:Y:S07]  /*5c50*/  @!P1 IMAD.U32 R41, RZ, RZ, UR4 ;  /* 0x00000004ff299e24 */ /* 0x014fee000f8e00ff */
.L_x_110:
[----:B-----5:R-:W-:Y:S01]  /*5c60*/  @!P0 FSETP.EQ.AND P2, PT, R41, RZ, PT ;  /* 0x000000ff2900820b */ /* 0x020fe20003f42000 */
[----:B------:R-:W-:Y:S01]  /*5c70*/  @!UPT UIADD3 URZ, UPT, UPT, URZ, URZ, URZ ;  /* 0x000000fffffff290 */ /* 0x000fe2000fffe0ff */
[----:B------:R-:W-:Y:S11]  /*5c80*/  @!P0 BRA `(.L_x_111) ;  /* 0x0000000000148947 */ /* 0x000ff60003800000 */
[----:B------:R-:W-:Y:S02]  /*5c90*/  LOP3.LUT P0, RZ, R84, 0xff, RZ, 0xc0, !PT ;  /* 0x000000ff54ff7812 */ /* 0x000fe4000780c0ff */
[----:B------:R-:W-:Y:S04]  /*5ca0*/  PLOP3.LUT P2, PT, PT, PT, UP1, 0x80, 0x8 ;  /* 0x000000000008781c */ /* 0x000fe80003f4f018 */
[----:B------:R-:W-:Y:S07]  /*5cb0*/  PLOP3.LUT P2, PT, P2, PT, PT, 0x8, 0x80 ;  /* 0x000000000080781c */ /* 0x000fee000174e170 */
[----:B------:R-:W-:Y:S11]  /*5cc0*/  @P0 FSETP.EQ.AND P2, PT, R41, RZ, PT ;  /* 0x000000ff2900020b */ /* 0x000ff60003f42000 */
[----:B------:R-:W-:Y:S02]  /*5cd0*/  @!UPT UIADD3 URZ, UPT, UPT, URZ, URZ, URZ ;  /* 0x000000fffffff290 */ /* 0x000fe4000fffe0ff */
.L_x_111:
[----:B------:R-:W2:Y:S01]  /*5ce0*/  SYNCS.PHASECHK.TRANS64.TRYWAIT P0, [UR21+0x230], R4 ;  /* 0x00023004ff0075a7 */ /* 0x000ea20008001115 */
[----:B------:R-:W-:Y:S04]  /*5cf0*/  ELECT P1, URZ, PT ;  /* 0x0000000000ff782f */ /* 0x000fe80003820000 */
[----:B------:R-:W-:Y:S01]  /*5d00*/  PLOP3.LUT P1, PT, P2, P1, PT, 0xf2, 0x2f ;  /* 0x00000000002f781c */ /* 0x000fe20001723e72 */
[----:B------:R-:W-:Y:S01]  /*5d10*/  @!UPT UIADD3 URZ, UPT, UPT, URZ, URZ, URZ ;  /* 0x000000fffffff290 */ /* 0x000fe2000fffe0ff */
[----:B--2---:R-:W-:Y:S11]  /*5d20*/  @!P0 BRA `(.L_x_112) ;  /* 0x0000004000ac8947 */ /* 0x004ff60003800000 */
.L_x_233:
[----:B------:R-:W-:Y:S01]  /*5d30*/  @!P1 IADD3 R2, P0, PT, R12, 0x580, RZ ;  /* 0x000005800c029810 */ /* 0x000fe20007f1e0ff */
[----:B------:R-:W-:Y:S01]  /*5d40*/  VOTEU.ALL UP0, P1 ;  /* 0x0000000000ff7886 */ /* 0x000fe20000800000 */
[----:B------:R-:W-:Y:S01]  /*5d50*/  UMOV UR6, 0x0 ;  /* 0x0000000000067882 */ /* 0x000fe20000000000 */
[----:B------:R-:W-:Y:S01]  /*5d60*/  UMOV UR7, 0x10000000 ;  /* 0x1000000000077882 */ /* 0x000fe20000000000 */
[----:B------:R-:W-:Y:S01]  /*5d70*/  @!P1 R2UR UR5, R2 ;  /* 0x00000000020592ca */ /* 0x000fe200000e0000 */
[----:B-1----:R-:W-:Y:S01]  /*5d80*/  @!P1 IMAD.X R0, RZ, RZ, R13, P0 ;  /* 0x000000ffff009224 */ /* 0x002fe200000e060d */
[----:B------:R-:W-:Y:S01]  /*5d90*/  @!UP0 UIADD3 UR16, UPT, UPT, UR21, 0x400, URZ ;  /* 0x0000040015108890 */ /* 0x000fe2000fffe0ff */
[----:B------:R-:W-:Y:S01]  /*5da0*/  VIADD R10, R10, 0x1 ;  /* 0x000000010a0a7836 */ /* 0x000fe20000000000 */
[----:B------:R-:W-:Y:S01]  /*5db0*/  VOTEU.ALL UP0, P1 ;  /* 0x0000000000ff7886 */ /* 0x000fe20000800000 */
[----:B------:R-:W-:Y:S01]  /*5dc0*/  UMOV UR20, UR36 ;  /* 0x0000002400147c82 */ /* 0x000fe20008000000 */
[----:B------:R-:W-:Y:S01]  /*5dd0*/  @!P1 R2UR UR4, R0 ;  /* 0x00000000000492ca */ /* 0x000fe200000e0000 */
[----:B------:R-:W-:Y:S06]  /*5de0*/  @!P1 IMAD.MOV.U32 R0, RZ, RZ, 0x1000 ;  /* 0x00001000ff009424 */ /* 0x000fec00078e00ff */
[----:B------:R-:W-:Y:S06]  /*5df0*/  IMAD.U32 R6, RZ, RZ, UR5 ;  /* 0x00000005ff067e24 */ /* 0x000fec000f8e00ff */
[----:B------:R-:W-:Y:S01]  /*5e00*/  IMAD.U32 R7, RZ, RZ, UR4 ;  /* 0x00000004ff077e24 */ /* 0x000fe2000f8e00ff */
[----:B------:R-:W-:Y:S04]  /*5e10*/  @!P1 R2UR UR4, R6 ;  /* 0x00000000060492ca */ /* 0x000fe800000e0000 */
[----:B------:R-:W-:Y:S11]  /*5e20*/  @!P1 R2UR UR5, R7 ;  /* 0x00000000070592ca */ /* 0x000ff600000e0000 */
[----:B------:R-:W-:Y:S02]  /*5e30*/  @!UPT UIADD3 URZ, UPT, UPT, URZ, URZ, URZ ;  /* 0x000000fffffff290 */ /* 0x000fe4000fffe0ff */
[----:B------:R1:W-:Y:S01]  /*5e40*/  @!UP0 UTMALDG.3D [UR16], [UR4], desc[UR6] ;  /* 0x00000610040085b4 */ /* 0x0003e20008011000 */
[----:B------:R1:W-:Y:S01]  /*5e50*/  @!P1 SYNCS.ARRIVE.TRANS64.RED.A0TR RZ, [UR21+0x220], R0 ;  /* 0x00022000ffff99a7 */ /* 0x0003e20008300415 */
[----:B------:R-:W-:Y:S01]  /*5e60*/  SYNCS.ARRIVE.TRANS64.RED.A1T0 RZ, [UR39], RZ ;  /* 0x000000ffffff79a7 */ /* 0x000fe20008100427 */
[----:B------:R-:W2:Y:S02]  /*5e70*/  SYNCS.PHASECHK.TRANS64.TRYWAIT P0, [UR21+0x238], R4 ;  /* 0x00023804ff0075a7 */ /* 0x000ea40008001115 */
[----:B-12---:R-:W-:Y:S05]  /*5e80*/  @!P0 BRA `(.L_x_113) ;  /* 0x00000040006c8947 */ /* 0x006fea0003800000 */
.L_x_235:
[----:B------:R-:W-:Y:S01]  /*5e90*/  @!P1 IADD3 R2, P0, PT, R12, 0x580, RZ ;  /* 0x000005800c029810 */ /* 0x000fe20007f1e0ff */
[----:B------:R-:W-:Y:S01]  /*5ea0*/  VOTEU.ALL UP0, P1 ;  /* 0x0000000000ff7886 */ /* 0x000fe20000800000 */
[----:B------:R-:W-:Y:S01]  /*5eb0*/  UMOV UR6, 0x0 ;  /* 0x0000000000067882 */ /* 0x000fe20000000000 */
[----:B------:R-:W-:Y:S01]  /*5ec0*/  UMOV UR7, 0x10000000 ;  /* 0x1000000000077882 */ /* 0x000fe20000000000 */
[----:B------:R-:W-:Y:S01]  /*5ed0*/  @!P1 R2UR UR5, R2 ;  /* 0x00000000020592ca */ /* 0x000fe200000e0000 */
[----:B------:R-:W-:Y:S01]  /*5ee0*/  @!P1 IMAD.X R0, RZ, RZ, R13, P0 ;  /* 0x000000ffff009224 */ /* 0x000fe200000e060d */
[----:B------:R-:W-:Y:S01]  /*5ef0*/  @!UP0 UIADD3 UR10, UPT, UPT, UR18, 0x40, URZ ;  /* 0x00000040120a8890 */ /* 0x000fe2000fffe0ff */
[----:B------:R-:W-:Y:S01]  /*5f00*/  ISETP.NE.AND P0, PT, R10, 0x2, PT ;  /* 0x000000020a00780c */ /* 0x000fe20003f05270 */
[----:B------:R-:W-:Y:S01]  /*5f10*/  @!UP0 UIADD3 UR8, UPT, UPT, UR21, 0x1400, URZ ;  /* 0x0000140015088890 */ /* 0x000fe2000fffe0ff */
[----:B------:R-:W-:Y:S01]  /*5f20*/  LOP3.LUT R11, R11, 0x1, RZ, 0x3c, !PT ;  /* 0x000000010b0b7812 */ /* 0x000fe200078e3cff */
[----:B------:R-:W-:Y:S01]  /*5f30*/  @!UP0 UIADD3 UR9, UPT, UPT, UR21, 0x228, URZ ;  /* 0x0000022815098890 */ /* 0x000fe2000fffe0ff */
[----:B------:R-:W-:Y:S01]  /*5f40*/  @!P1 R2UR UR4, R0 ;  /* 0x00000000000492ca */ /* 0x000fe200000e0000 */
[----:B------:R-:W-:Y:S01]  /*5f50*/  VOTEU.ALL UP0, P1 ;  /* 0x0000000000ff7886 */ /* 0x000fe20000800000 */
[----:B------:R-:W-:Y:S01]  /*5f60*/  UMOV UR11, UR19 ;  /* 0x00000013000b7c82 */ /* 0x000fe20008000000 */
[----:B------:R-:W-:Y:S01]  /*5f70*/  UMOV UR12, UR36 ;  /* 0x00000024000c7c82 */ /* 0x000fe20008000000 */
[----:B------:R-:W-:Y:S01]  /*5f80*/  SEL R0, RZ, 0x1, P0 ;  /* 0x00000001ff007807 */ /* 0x000fe20000000000 */
[----:B------:R-:W-:Y:S01]  /*5f90*/  UIADD3 UR30, UPT, UPT, UR13, UR62, URZ ;  /* 0x0000003e0d1e7290 */ /* 0x000fe2000fffe0ff */
[----:B-1----:R-:W-:Y:S01]  /*5fa0*/  IMAD.U32 R4, RZ, RZ, UR5 ;  /* 0x00000005ff047e24 */ /* 0x002fe2000f8e00ff */
[----:B------:R-:W-:Y:S01]  /*5fb0*/  SEL R10, R10, RZ, P0 ;  /* 0x000000ff0a0a7207 */ /* 0x000fe20000000000 */
[----:B------:R-:W-:Y:S01]  /*5fc0*/  UIADD3 UR20, UPT, UPT, UR14, UR59, URZ ;  /* 0x0000003b0e147290 */ /* 0x000fe2000fffe0ff */
[----:B------:R-:W-:Y:S01]  /*5fd0*/  LOP3.LUT R9, R9, R0, RZ, 0x3c, !PT ;  /* 0x0000000009097212 */ /* 0x000fe200078e3cff */
[----:B------:R-:W-:Y:S01]  /*5fe0*/  UMOV UR36, UR26 ;  /* 0x0000001a00247c82 */ /* 0x000fe20008000000 */
[----:B------:R-:W-:Y:S02]  /*5ff0*/  UPLOP3.LUT UP4, UPT, UPT, UPT, UPT, 0x80, 0x8 ;  /* 0x000000000008789c */ /* 0x000fe40003f8f070 */
[----:B------:R-:W-:Y:S01]  /*6000*/  IMAD.U32 R5, RZ, RZ, UR4 ;  /* 0x00000004ff057e24 */ /* 0x000fe2000f8e00ff */
[----:B------:R-:W-:Y:S04]  /*6010*/  @!P1 R2UR UR4, R4 ;  /* 0x00000000040492ca */ /* 0x000fe800000e0000 */
[----:B------:R-:W-:Y:S11]  /*6020*/  @!P1 R2UR UR5, R5 ;  /* 0x00000000050592ca */ /* 0x000ff600000e0000 */
[----:B------:R-:W-:Y:S02]  /*6030*/  @!UPT UIADD3 URZ, UPT, UPT, URZ, URZ, URZ ;  /* 0x000000fffffff290 */ /* 0x000fe4000fffe0ff */
[----:B------:R1:W-:Y:S01]  /*6040*/  @!UP0 UTMALDG.3D [UR8], [UR4], desc[UR6] ;  /* 0x00000608040085b4 */ /* 0x0003e20008011000 */
[----:B------:R1:W-:Y:S01]  /*6050*/  @!P1 SYNCS.ARRIVE.TRANS64.RED.A0TR RZ, [UR21+0x228], R3 ;  /* 0x00022803ffff99a7 */ /* 0x0003e20008300415 */
[----:B------:R-:W-:Y:S01]  /*6060*/  SYNCS.ARRIVE.TRANS64.RED.A1T0 RZ, [UR38], RZ ;  /* 0x000000ffffff79a7 */ /* 0x000fe20008100426 */
[----:B------:R-:W-:Y:S05]  /*6070*/  BRA.U UP2, `(.L_x_114) ;  /* 0xfffffff502147547 */ /* 0x000fea000b83ffff */
[----:B-1----:R-:W-:-:S04]  /*6080*/  SHF.L.U32 R3, R11, 0x1f, RZ ;  /* 0x0000001f0b037819 */ /* 0x002fc800000006ff */
[----:B------:R-:W1:Y:S02]  /*6090*/  SYNCS.PHASECHK.TRANS64.TRYWAIT P0, [UR21+0x230], R3 ;  /* 0x00023003ff0075a7 */ /* 0x000e640008001115 */
[----:B-1----:R-:W-:Y:S05]  /*60a0*/  @!P0 BRA `(.L_x_115) ;  /* 0x0000003c00fc8947 */ /* 0x002fea0003800000 */
.L_x_237:
[----:B-1----:R-:W-:-:S07]  /*60b0*/  MOV R0, UR21 ;  /* 0x0000001500007c02 */ /* 0x002fce0008000f00 */
.L_x_116:
[----:B-1----:R-:W-:-:S04]  /*60c0*/  SHF.L.U32 R3, R11, 0x1f, RZ ;  /* 0x0000001f0b037819 */ /* 0x002fc800000006ff */
[----:B------:R1:W2:Y:S03]  /*60d0*/  SYNCS.PHASECHK.TRANS64.TRYWAIT P0, [R0+URZ+0x238], R3 ;  /* 0x00023803000075a7 */ /* 0x0002a600080011ff */
[----:B--2---:R-:W-:Y:S05]  /*60e0*/  @!P0 NANOSLEEP.SYNCS 0x989680 ;  /* 0x009896800000895d */ /* 0x004fea0003900000 */
[----:B------:R-:W2:Y:S02]  /*60f0*/  @!P0 SYNCS.PHASECHK.TRANS64 P0, [R0+URZ+0x238], R3 ;  /* 0x00023803000085a7 */ /* 0x000ea400080010ff */
[----:B--23--:R-:W-:Y:S05]  /*6100*/  @P0 EXIT ;  /* 0x000000000000094d */ /* 0x00cfea0003800000 */
[----:B------:R-:W-:Y:S05]  /*6110*/  BRA `(.L_x_116) ;  /* 0xfffffffc00e87947 */ /* 0x000fea000383ffff */
.L_x_105:
[----:B------:R-:W-:-:S06]  /*6120*/  UISETP.GE.AND UP0, UPT, UR18, 0x4, UPT ;  /* 0x000000041200788c */ /* 0x000fcc000bf06270 */
[----:B------:R-:W-:-:S13]  /*6130*/  PLOP3.LUT P0, PT, PT, PT, UP0, 0x80, 0x8 ;  /* 0x000000000008781c */ /* 0x000fda0003f0f008 */
[----:B-1----:R-:W-:Y:S05]  /*6140*/  @!P0 EXIT ;  /* 0x000000000000894d */ /* 0x002fea0003800000 */
[----:B------:R-:W1:Y:S08]  /*6150*/  S2UR UR4, SR_CgaCtaId ;  /* 0x00000000000479c3 */ /* 0x000e700000008800 */
[----:B------:R-:W-:Y:S01]  /*6160*/  BAR.SYNC.DEFER_BLOCKING 0x6, 0xa0 ;  /* 0x0182800000007b1d */ /* 0x000fe20000010000 */
[C---:B------:R-:W-:Y:S01]  /*6170*/  IMAD.SHL.U32 R7, R93.reuse, 0x40, RZ ;  /* 0x000000405d077824 */ /* 0x040fe200078e00ff */
[C---:B------:R-:W-:Y:S01]  /*6180*/  LOP3.LUT R95, R93.reuse, 0x60, RZ, 0xc0, !PT ;  /* 0x000000605d5f7812 */ /* 0x040fe200078ec0ff */
[----:B------:R-:W-:-:S02]  /*6190*/  IMAD.SHL.U32 R4, R93, 0x20, RZ ;  /* 0x000000205d047824 */ /* 0x000fc400078e00ff */
[----:B------:R-:W-:Y:S02]  /*61a0*/  HFMA2 R36, -RZ, RZ, 0, 0 ;  /* 0x00000000ff247431 */ /* 0x000fe400000001ff */
[----:B------:R-:W-:Y:S01]  /*61b0*/  IMAD.SHL.U32 R6, R93, 0x2, RZ ;  /* 0x000000025d067824 */ /* 0x000fe200078e00ff */
[----:B------:R-:W-:Y:S01]  /*61c0*/  UMOV UR44, 0x400 ;  /* 0x00000400002c7882 */ /* 0x000fe20000000000 */
[----:B------:R-:W2:Y:S01]  /*61d0*/  LDC.64 R82, c[0x0][0x8b0] ;  /* 0x00022c00ff527b82 */ /* 0x000ea20000000a00 */
[----:B------:R-:W-:Y:S01]  /*61e0*/  LOP3.LUT R5, R7, 0x180, RZ, 0xc0, !PT ;  /* 0x0000018007057812 */ /* 0x000fe200078ec0ff */
[----:B------:R-:W-:Y:S01]  /*61f0*/  IMAD.U32 R37, R93, 0x10000, RZ ;  /* 0x000100005d257824 */ /* 0x000fe200078e00ff */
[----:B------:R-:W-:Y:S01]  /*6200*/  LOP3.LUT R4, R4, 0xc00, RZ, 0xc0, !PT ;  /* 0x00000c0004047812 */ /* 0x000fe200078ec0ff */
[----:B------:R-:W-:Y:S01]  /*6210*/  IMAD.MOV.U32 R92, RZ, RZ, RZ ;  /* 0x000000ffff5c7224 */ /* 0x000fe200078e00ff */
[----:B------:R-:W-:Y:S01]  /*6220*/  LOP3.LUT R6, R5, 0x20, R6, 0xf8, !PT ;  /* 0x0000002005067812 */ /* 0x000fe200078ef806 */
[----:B------:R-:W-:Y:S01]  /*6230*/  IMAD.SHL.U32 R5, R93, 0x8, RZ ;  /* 0x000000085d057824 */ /* 0x000fe200078e00ff */
[----:B------:R-:W-:Y:S01]  /*6240*/  LOP3.LUT R4, R4, 0x40, R7, 0xf8, !PT ;  /* 0x0000004004047812 */ /* 0x000fe200078ef807 */
[----:B------:R-:W3:Y:S01]  /*6250*/  LDC.64 R80, c[0x0][0x8a8] ;  /* 0x00022a00ff507b82 */ /* 0x000ee20000000a00 */
[----:B------:R-:W-:Y:S01]  /*6260*/  LOP3.LUT R37, R37, 0x600000, RZ, 0xc0, !PT ;  /* 0x0060000025257812 */ /* 0x000fe200078ec0ff */
[----:B------:R-:W-:Y:S01]  /*6270*/  IMAD.MOV.U32 R87, RZ, RZ, RZ ;  /* 0x000000ffff577224 */ /* 0x000fe200078e00ff */
[----:B------:R-:W-:-:S02]  /*6280*/  LOP3.LUT R5, R6, 0x30, R5, 0x78, !PT ;  /* 0x0000003006057812 */ /* 0x000fc400078e7805 */
[----:B------:R-:W-:Y:S02]  /*6290*/  CS2R R90, SRZ ;  /* 0x00000000005a7805 */ /* 0x000fe4000001ff00 */
[----:B------:R-:W-:Y:S01]  /*62a0*/  LOP3.LUT R4, R4, 0x200, R7, 0xf8, !PT ;  /* 0x0000020004047812 */ /* 0x000fe200078ef807 */
[----:B------:R-:W-:Y:S01]  /*62b0*/  IMAD.MOV.U32 R89, RZ, RZ, RZ ;  /* 0x000000ffff597224 */ /* 0x000fe200078e00ff */
[----:B------:R-:W-:Y:S01]  /*62c0*/  LOP3.LUT R93, R93, 0x2, RZ, 0xc0, !PT ;  /* 0x000000025d5d7812 */ /* 0x000fe200078ec0ff */
[----:B-1----:R-:W-:Y:S01]  /*62d0*/  ULEA UR44, UR4, UR44, 0x18 ;  /* 0x0000002c042c7291 */ /* 0x002fe2000f8ec0ff */
[----:B------:R-:W-:Y:S01]  /*62e0*/  LOP3.LUT R71, R4, R5, RZ, 0xfc, !PT ;  /* 0x0000000504477212 */ /* 0x000fe200078efcff */
[----:B------:R-:W1:Y:S01]  /*62f0*/  LDCU UR57, c[0x0][0x370] ;  /* 0x00006e00ff3977ac */ /* 0x000e620008000800 */
[----:B------:R-:W-:Y:S01]  /*6300*/  IADD3 R88, PT, PT, -R93, RZ, RZ ;  /* 0x000000ff5d587210 */ /* 0x000fe20007ffe1ff */
[----:B------:R-:W-:Y:S01]  /*6310*/  UIADD3 UR4, UPT, UPT, UR44, 0x2400, URZ ;  /* 0x000024002c047890 */ /* 0x000fe2000fffe0ff */
[----:B------:R-:W4:Y:S04]  /*6320*/  LDCU UR43, c[0x0][0xb0c] ;  /* 0x00016180ff2b77ac */ /* 0x000f280008000800 */
[----:B------:R-:W1:Y:S01]  /*6330*/  LDS R0, [UR44+0x300] ;  /* 0x0003002cff007984 */ /* 0x000e620008000800 */
[----:B------:R-:W-:Y:S01]  /*6340*/  IMAD.U32 R94, RZ, RZ, UR4 ;  /* 0x00000004ff5e7e24 */ /* 0x000fe2000f8e00ff */
[----:B------:R-:W1:Y:S01]  /*6350*/  LDCU UR39, c[0x0][0xb30] ;  /* 0x00016600ff2777ac */ /* 0x000e620008000800 */
[----:B------:R-:W1:Y:S01]  /*6360*/  LDCU.64 UR46, c[0x0][0x888] ;  /* 0x00011100ff2e77ac */ /* 0x000e620008000a00 */
[----:B------:R-:W1:Y:S01]  /*6370*/  LDCU.64 UR40, c[0x0][0xb28] ;  /* 0x00016500ff2877ac */ /* 0x000e620008000a00 */
[----:B------:R-:W1:Y:S01]  /*6380*/  LDCU.64 UR60, c[0x0][0x890] ;  /* 0x00011200ff3c77ac */ /* 0x000e620008000a00 */
[----:B------:R-:W1:Y:S01]  /*6390*/  LDCU.128 UR52, c[0x0][0xb10] ;  /* 0x00016200ff3477ac */ /* 0x000e620008000c00 */
[----:B------:R-:W1:Y:S01]  /*63a0*/  LDCU UR56, c[0x0][0x374] ;  /* 0x00006e80ff3877ac */ /* 0x000e620008000800 */
[----:B------:R-:W-:Y:S01]  /*63b0*/  UIADD3 UR63, UPT, UPT, UR44, 0x400, URZ ;  /* 0x000004002c3f7890 */ /* 0x000fe2000fffe0ff */
[----:B-1234-:R-:W-:-:S11]  /*63c0*/  IMAD.IADD R37, R0, 0x1, R37 ;  /* 0x0000000100257824 */ /* 0x01efd600078e0225 */
.L_x_142:
[----:B------:R-:W-:Y:S02]  /*63d0*/  LEA R3, R87, UR44, 0x3 ;  /* 0x0000002c57037c11 */ /* 0x000fe4000f8e18ff */
[----:B------:R-:W-:Y:S02]  /*63e0*/  SHF.L.U32 R0, R91, 0x1f, RZ ;  /* 0x0000001f5b007819 */ /* 0x000fe400000006ff */
[----:B------:R-:W-:Y:S02]  /*63f0*/  LEA R5, R87, UR44, 0x4 ;  /* 0x0000002c57057c11 */ /* 0x000fe4000f8e20ff */
[----:B-1----:R-:W1:Y:S02]  /*6400*/  SYNCS.PHASECHK.TRANS64.TRYWAIT P0, [R3+URZ+0x250], R0 ;  /* 0x00025000030075a7 */ /* 0x002e6400080011ff */
[----:B-1----:R-:W-:Y:S05]  /*6410*/  @!P0 BRA `(.L_x_117) ;  /* 0x0000003c00388947 */ /* 0x002fea0003800000 */
.L_x_238:
[----:B------:R-:W2:Y:S01]  /*6420*/  LDS.128 R4, [R5+0x2e0] ;  /* 0x0002e00005047984 */ /* 0x000ea20000000c00 */
[----:B------:R-:W-:Y:S01]  /*6430*/  UISETP.GE.AND UP0, UPT, UR42, 0x1, UPT ;  /* 0x000000012a00788c */ /* 0x000fe2000bf06270 */
[----:B------:R-:W-:Y:S01]  /*6440*/  @!PT LDS RZ, [RZ] ;  /* 0x00000000fffff984 */ /* 0x000fe20000000800 */
[----:B------:R-:W-:Y:S01]  /*6450*/  @!PT LDS RZ, [RZ] ;  /* 0x00000000fffff984 */ /* 0x000fe20000000800 */
[----:B------:R-:W-:Y:S01]  /*6460*/  @!PT LDS RZ, [RZ] ;  /* 0x00000000fffff984 */ /* 0x000fe20000000800 */
[----:B------:R-:W-:Y:S01]  /*6470*/  @!PT LDS RZ, [RZ] ;  /* 0x00000000fffff984 */ /* 0x000fe20000000800 */
[----:B------:R3:W-:Y:S06]  /*6480*/  MEMBAR.ALL.CTA ;  /* 0x0000000000007992 */ /* 0x0007ec0000008000 */
[----:B---3--:R-:W3:Y:S01]  /*6490*/  FENCE.VIEW.ASYNC.S ;  /* 0x00000000000073c6 */ /* 0x008ee20000000000 */
[----:B--2---:R-:W-:Y:S11]  /*64a0*/  LOP3.LUT P0, RZ, R6, 0x1, RZ, 0xc0, !PT ;  /* 0x0000000106ff7812 */ /* 0x004ff6000780c0ff */
[----:B------:R-:W-:Y:S02]  /*64b0*/  @!UPT UIADD3 URZ, UPT, UPT, URZ, URZ, URZ ;  /* 0x000000fffffff290 */ /* 0x000fe4000fffe0ff */
[----:B---3--:R-:W-:Y:S01]  /*64c0*/  VOTEU.ANY UP1, P0 ;  /* 0x0000000000ff7886 */ /* 0x008fe20000020100 */
[----:B------:R-:W-:Y:S01]  /*64d0*/  PLOP3.LUT P0, PT, PT, PT, UP1, 0x80, 0x8 ;  /* 0x000000000008781c */ /* 0x000fe20003f0f018 */
[----:B------:R-:W-:Y:S11]  /*64e0*/  UP2UR UR45, UPR, URZ, 0x2 ;  /* 0x00000002ff2d7883 */ /* 0x000ff60008000000 */
[----:B------:R-:W-:Y:S01]  /*64f0*/  @!UPT UIADD3 URZ, UPT, UPT, URZ, URZ, URZ ;  /* 0x000000fffffff290 */ /* 0x000fe2000fffe0ff */
[----:B-1----:R-:W-:Y:S02]  /*6500*/  @P0 SHF.R.U32.HI R0, RZ, 0x10, R5 ;  /* 0x00000010ff000819 */ /* 0x002fe40000011605 */
        /* <DEDUP_REMOVED lines=12> */
[----:B------:R-:W2:Y:S01]  /*65d0*/  LDCU UR12, c[0x0][0xb20] ;  /* 0x00016400ff0c77ac */ /* 0x000ea20008000800 */
[----:B------:R-:W-:Y:S02]  /*65e0*/  UIMAD.WIDE.U32 UR4, UR56, UR55, URZ ;  /* 0x00000037380472a5 */ /* 0x000fe4000f8e00ff */
[----:B------:R-:W-:Y:S02]  /*65f0*/  UIMAD.WIDE.U32 UR6, UR57, UR52, URZ ;  /* 0x00000034390672a5 */ /* 0x000fe4000f8e00ff */
[----:B------:R-:W-:Y:S02]  /*6600*/  UISETP.NE.AND UP0, UPT, UR54, 0x1, UPT ;  /* 0x000000013600788c */ /* 0x000fe4000bf05270 */
[----:B------:R-:W-:Y:S02]  /*6610*/  UIMAD.WIDE.U32 UR8, UR37, UR55, URZ ;  /* 0x00000037250872a5 */ /* 0x000fe4000f8e00ff */
[----:B------:R-:W-:Y:S02]  /*6620*/  UIMAD.WIDE.U32 UR10, UR38, UR52, URZ ;  /* 0x00000034260a72a5 */ /* 0x000fe4000f8e00ff */
[----:B------:R-:W-:Y:S02]  /*6630*/  UISETP.NE.AND UP1, UPT, UR43, 0x1, UPT ;  /* 0x000000012b00788c */ /* 0x000fe4000bf25270 */
[----:B------:R-:W-:Y:S01]  /*6640*/  UISETP.NE.AND UP2, UPT, UR42, 0x1, UPT ;  /* 0x000000012a00788c */ /* 0x000fe2000bf45270 */
[----:B------:R-:W-:Y:S02]  /*6650*/  UMOV UR4, UR5 ;  /* 0x0000000500047c82 */ /* 0x000fe40008000000 */
[----:B--2---:R-:W-:Y:S03]  /*6660*/  USHF.R.U32.HI UR5, URZ, UR12, UR4 ;  /* 0x0000000cff057299 */ /* 0x004fe60008011604 */
[----:B------:R-:W-:Y:S02]  /*6670*/  UMOV UR4, UR7 ;  /* 0x0000000700047c82 */ /* 0x000fe40008000000 */
[----:B------:R-:W-:Y:S02]  /*6680*/  USHF.R.U32.HI UR7, URZ, UR53, UR4 ;  /* 0x00000035ff077299 */ /* 0x000fe40008011604 */
[----:B------:R-:W-:Y:S02]  /*6690*/  USEL UR4, UR56, UR5, !UP0 ;  /* 0x0000000538047287 */ /* 0x000fe4000c000000 */
[----:B------:R-:W-:Y:S01]  /*66a0*/  USEL UR7, UR57, UR7, !UP1 ;  /* 0x0000000739077287 */ /* 0x000fe2000c800000 */
[----:B------:R-:W-:Y:S01]  /*66b0*/  UMOV UR5, UR9 ;  /* 0x0000000900057c82 */ /* 0x000fe20008000000 */
[----:B------:R-:W-:Y:S02]  /*66c0*/  UIMAD.WIDE.U32 UR8, UR4, UR40, URZ ;  /* 0x00000028040872a5 */ /* 0x000fe4000f8e00ff */
[----:B------:R-:W-:Y:S03]  /*66d0*/  USHF.R.U32.HI UR6, URZ, UR12, UR5 ;  /* 0x0000000cff067299 */ /* 0x000fe60008011605 */
[----:B------:R-:W-:Y:S01]  /*66e0*/  UMOV UR5, UR11 ;  /* 0x0000000b00057c82 */ /* 0x000fe20008000000 */
[----:B------:R-:W-:Y:S02]  /*66f0*/  UIMAD.WIDE.U32 UR10, UR7, UR40, URZ ;  /* 0x00000028070a72a5 */ /* 0x000fe4000f8e00ff */
[----:B------:R-:W-:Y:S02]  /*6700*/  USHF.R.U32.HI UR12, URZ, UR53, UR5 ;  /* 0x00000035ff0c7299 */ /* 0x000fe40008011605 */
[----:B------:R-:W-:Y:S01]  /*6710*/  USEL UR6, UR37, UR6, !UP0 ;  /* 0x0000000625067287 */ /* 0x000fe2000c000000 */
[----:B------:R-:W-:Y:S02]  /*6720*/  UMOV UR5, UR9 ;  /* 0x0000000900057c82 */ /* 0x000fe40008000000 */
[----:B------:R-:W-:Y:S01]  /*6730*/  UMOV UR10, UR11 ;  /* 0x0000000b000a7c82 */ /* 0x000fe20008000000 */
[----:B------:R-:W-:Y:S02]  /*6740*/  @UP2 USHF.R.U32.HI UR4, URZ, UR41, UR5 ;  /* 0x00000029ff042299 */ /* 0x000fe40008011605 */
[----:B------:R-:W-:Y:S02]  /*6750*/  @UP2 USHF.R.U32.HI UR7, URZ, UR41, UR10 ;  /* 0x00000029ff072299 */ /* 0x000fe4000801160a */
[----:B------:R-:W-:Y:S02]  /*6760*/  UIMAD UR4, UR42, UR4, URZ ;  /* 0x000000042a0472a4 */ /* 0x000fe4000f8e02ff */
[----:B------:R-:W-:Y:S02]  /*6770*/  UIMAD.WIDE.U32 UR10, UR6, UR40, URZ ;  /* 0x00000028060a72a5 */ /* 0x000fe4000f8e00ff */
[----:B------:R-:W-:Y:S02]  /*6780*/  USEL UR5, UR38, UR12, !UP1 ;  /* 0x0000000c26057287 */ /* 0x000fe4000c800000 */
[----:B------:R-:W-:Y:S02]  /*6790*/  UIMAD UR8, UR42, UR7, URZ ;  /* 0x000000072a0872a4 */ /* 0x000fe4000f8e02ff */
[----:B------:R-:W-:Y:S03]  /*67a0*/  UISETP.GE.AND UP0, UPT, UR6, UR4, UPT ;  /* 0x000000040600728c */ /* 0x000fe6000bf06270 */
[----:B------:R-:W-:Y:S01]  /*67b0*/  UMOV UR4, UR11 ;  /* 0x0000000b00047c82 */ /* 0x000fe20008000000 */
[----:B------:R-:W-:Y:S02]  /*67c0*/  UISETP.GE.OR UP0, UPT, UR5, UR8, UP0 ;  /* 0x000000080500728c */ /* 0x000fe40008706670 */
[----:B------:R-:W-:Y:S02]  /*67d0*/  USHF.R.U32.HI UR4, URZ, UR41, UR4 ;  /* 0x00000029ff047299 */ /* 0x000fe40008011604 */
[----:B------:R-:W-:Y:S02]  /*67e0*/  UIMAD.WIDE.U32 UR8, UR5, UR40, URZ ;  /* 0x00000028050872a5 */ /* 0x000fe4000f8e00ff */
[----:B------:R-:W-:Y:S02]  /*67f0*/  USEL UR11, UR6, UR4, !UP2 ;  /* 0x00000004060b7287 */ /* 0x000fe4000d000000 */
[----:B------:R-:W-:Y:S02]  /*6800*/  UIADD3 UR8, UPT, UPT, -UR5, URZ, URZ ;  /* 0x000000ff05087290 */ /* 0x000fe4000fffe1ff */
[----:B------:R-:W-:Y:S01]  /*6810*/  UIADD3 UR10, UPT, UPT, -UR11, URZ, URZ ;  /* 0x000000ff0b0a7290 */ /* 0x000fe2000fffe1ff */
[----:B------:R-:W-:Y:S01]  /*6820*/  @!UP0 UMOV UR4, UR9 ;  /* 0x0000000900048c82 */ /* 0x000fe20008000000 */
[----:B------:R-:W-:Y:S02]  /*6830*/  UIADD3 UR9, UPT, UPT, -UR6, URZ, URZ ;  /* 0x000000ff06097290 */ /* 0x000fe4000fffe1ff */
[----:B------:R-:W-:Y:S02]  /*6840*/  @!UP0 USHF.R.U32.HI UR4, URZ, UR41, UR4 ;  /* 0x00000029ff048299 */ /* 0x000fe40008011604 */
[----:B------:R-:W-:Y:S02]  /*6850*/  UIMAD UR10, UR42, UR10, UR6 ;  /* 0x0000000a2a0a72a4 */ /* 0x000fe4000f8e0206 */
[----:B------:R-:W-:Y:S04]  /*6860*/  @!UP0 USEL UR4, UR5, UR4, !UP2 ;  /* 0x0000000405048287 */ /* 0x000fe8000d000000 */
[----:B------:R-:W-:Y:S02]  /*6870*/  @!UP0 UIMAD UR10, UR7, UR10, UR4 ;  /* 0x0000000a070a82a4 */ /* 0x000fe4000f8e0204 */
[----:B------:R-:W-:Y:S02]  /*6880*/  @!UP0 UIADD3 UR11, UPT, UPT, UR11, -UR4, URZ ;  /* 0x800000040b0b8290 */ /* 0x000fe4000fffe0ff */
[----:B------:R-:W-:Y:S02]  /*6890*/  UIMAD UR7, UR43, UR8, UR38 ;  /* 0x000000082b0772a4 */ /* 0x000fe4000f8e0226 */
[----:B------:R-:W-:Y:S02]  /*68a0*/  @!UP0 UIMAD UR6, UR11, UR42, UR5 ;  /* 0x0000002a0b0682a4 */ /* 0x000fe4000f8e0205 */
[----:B------:R-:W-:Y:S01]  /*68b0*/  UIMAD UR4, UR54, UR9, UR37 ;  /* 0x00000009360472a4 */ /* 0x000fe2000f8e0225 */
[----:B------:R-:W-:Y:S02]  /*68c0*/  @!UP0 UMOV UR5, UR10 ;  /* 0x0000000a00058c82 */ /* 0x000fe40008000000 */
[----:B------:R-:W-:Y:S02]  /*68d0*/  UIMAD UR38, UR5, UR43, UR7 ;  /* 0x0000002b052672a4 */ /* 0x000fe4000f8e0207 */
[----:B------:R-:W-:Y:S11]  /*68e0*/  UIMAD UR37, UR6, UR54, UR4 ;  /* 0x00000036062572a4 */ /* 0x000ff6000f8e0204 */
[----:B------:R-:W-:Y:S01]  /*68f0*/  @!UPT UIADD3 URZ, UPT, UPT, URZ, URZ, URZ ;  /* 0x000000fffffff290 */ /* 0x000fe2000fffe0ff */
.L_x_118:
[----:B------:R-:W-:Y:S01]  /*6900*/  UISETP.NE.AND UP0, UPT, UR39, 0x1, UPT ;  /* 0x000000012700788c */ /* 0x000fe2000bf05270 */
[----:B------:R-:W-:Y:S01]  /*6910*/  IADD3 R87, PT, PT, R87, 0x1, RZ ;  /* 0x0000000157577810 */ /* 0x000fe20007ffe0ff */
[----:B------:R-:W-:Y:S02]  /*6920*/  USHF.L.U32 UR50, UR20, 0x6, URZ ;  /* 0x0000000614327899 */ /* 0x000fe400080006ff */
[----:B------:R-:W-:Y:S07]  /*6930*/  USHF.L.U32 UR49, UR30, 0x7, URZ ;  /* 0x000000071e317899 */ /* 0x000fee00080006ff */
[----:B------:R-:W2:Y:S01]  /*6940*/  @!UP0 LDCU.128 UR12, c[0x0][0xb10] ;  /* 0x00016200ff0c87ac */ /* 0x000ea20008000c00 */
[----:B------:R-:W3:Y:S01]  /*6950*/  @!UP0 LDCU UR5, c[0x0][0xb0c] ;  /* 0x00016180ff0587ac */ /* 0x000ee20008000800 */
[----:B------:R-:W4:Y:S01]  /*6960*/  @!UP0 LDCU UR10, c[0x0][0xb20] ;  /* 0x00016400ff0a87ac */ /* 0x000f220008000800 */
[----:B--2---:R-:W-:Y:S02]  /*6970*/  UIMAD.WIDE.U32 UR8, UR38, UR12, URZ ;  /* 0x0000000c260872a5 */ /* 0x004fe4000f8e00ff */
[----:B------:R-:W-:Y:S02]  /*6980*/  UIMAD.WIDE.U32 UR6, UR37, UR15, URZ ;  /* 0x0000000f250672a5 */ /* 0x000fe4000f8e00ff */
[----:B------:R-:W-:Y:S03]  /*6990*/  @!UP0 UISETP.NE.AND UP1, UPT, UR14, 0x1, UPT ;  /* 0x000000010e00888c */ /* 0x000fe6000bf25270 */
[----:B------:R-:W-:Y:S01]  /*69a0*/  @!UP0 UMOV UR4, UR9 ;  /* 0x0000000900048c82 */ /* 0x000fe20008000000 */
[----:B---3--:R-:W-:Y:S02]  /*69b0*/  @!UP0 UISETP.NE.AND UP2, UPT, UR5, 0x1, UPT ;  /* 0x000000010500888c */ /* 0x008fe4000bf45270 */
[----:B------:R-:W-:Y:S01]  /*69c0*/  @!UP0 USHF.R.U32.HI UR4, URZ, UR13, UR4 ;  /* 0x0000000dff048299 */ /* 0x000fe20008011604 */
[----:B------:R-:W-:Y:S02]  /*69d0*/  @!UP0 UMOV UR6, UR7 ;  /* 0x0000000700068c82 */ /* 0x000fe40008000000 */
[----:B----4-:R-:W-:Y:S02]  /*69e0*/  @!UP0 USHF.R.U32.HI UR6, URZ, UR10, UR6 ;  /* 0x0000000aff068299 */ /* 0x010fe40008011606 */
[----:B------:R-:W-:Y:S02]  /*69f0*/  @!UP0 USEL UR7, UR38, UR4, !UP2 ;  /* 0x0000000426078287 */ /* 0x000fe4000d000000 */
[----:B------:R-:W-:Y:S04]  /*6a00*/  @!UP0 USEL UR6, UR37, UR6, !UP1 ;  /* 0x0000000625068287 */ /* 0x000fe8000c800000 */
[----:B------:R-:W-:Y:S02]  /*6a10*/  @!UP0 UIADD3 UR4, UPT, UPT, -UR7, UR6, URZ ;  /* 0x0000000607048290 */ /* 0x000fe4000fffe1ff */
[----:B------:R-:W-:Y:S02]  /*6a20*/  @!UP0 UIADD3 UR6, UPT, UPT, UR7, -UR6, URZ ;  /* 0x8000000607068290 */ /* 0x000fe4000fffe0ff */
[----:B------:R-:W-:Y:S02]  /*6a30*/  @!UP0 UIMAD UR38, UR4, UR5, UR38 ;  /* 0x00000005042682a4 */ /* 0x000fe4000f8e0226 */
[----:B------:R-:W-:Y:S02]  /*6a40*/  @!UP0 UIMAD UR37, UR6, UR14, UR37 ;  /* 0x0000000e062582a4 */ /* 0x000fe4000f8e0225 */
[----:B------:R-:W-:Y:S09]  /*6a50*/  ULOP3.LUT UP0, URZ, UR63, 0x1b0, URZ, 0xc0, !UPT ;  /* 0x000001b03fff7892 */ /* 0x000ff2000f80c0ff */
[----:B------:R-:W-:Y:S05]  /*6a60*/  BRA.U !UP0, `(.L_x_119) ;  /* 0x0000000108407547 */ /* 0x000fea000b800000 */
[----:B------:R-:W2:Y:S01]  /*6a70*/  LDCU.64 UR8, c[0x4][0x80] ;  /* 0x01001000ff0877ac */ /* 0x000ea20008000a00 */
[----:B------:R-:W-:Y:S01]  /*6a80*/  MOV R3, 0x0 ;  /* 0x0000000000037802 */ /* 0x000fe20000000f00 */
[----:B------:R-:W-:Y:S02]  /*6a90*/  HFMA2 R12, -RZ, RZ, 0, 5.9604644775390625e-08 ;  /* 0x00000001ff0c7431 */ /* 0x000fe400000001ff */
[----:B------:R-:W-:Y:S02]  /*6aa0*/  IMAD.MOV.U32 R8, RZ, RZ, 0x70 ;  /* 0x00000070ff087424 */ /* 0x000fe400078e00ff */
[----:B------:R-:W-:Y:S01]  /*6ab0*/  IMAD.MOV.U32 R13, RZ, RZ, RZ ;  /* 0x000000ffff0d7224 */ /* 0x000fe200078e00ff */
[----:B------:R-:W3:Y:S01]  /*6ac0*/  LDCU.64 UR6, c[0x4][0x88] ;  /* 0x01001100ff0677ac */ /* 0x000ee20008000a00 */
[----:B------:R-:W4:Y:S01]  /*6ad0*/  LDC.64 R2, c[0x4][R3] ;  /* 0x0100000003027b82 */ /* 0x000f220000000a00 */
[----:B------:R-:W1:Y:S01]  /*6ae0*/  LDCU.64 UR4, c[0x4][0x8] ;  /* 0x01000100ff0477ac */ /* 0x000e620008000a00 */
[----:B--2---:R-:W-:Y:S01]  /*6af0*/  MOV R5, UR9 ;  /* 0x0000000900057c02 */ /* 0x004fe20008000f00 */
[----:B------:R-:W-:Y:S01]  /*6b00*/  IMAD.U32 R4, RZ, RZ, UR8 ;  /* 0x00000008ff047e24 */ /* 0x000fe2000f8e00ff */
[----:B---3--:R-:W-:Y:S01]  /*6b10*/  MOV R7, UR7 ;  /* 0x0000000700077c02 */ /* 0x008fe20008000f00 */
[----:B------:R-:W-:Y:S01]  /*6b20*/  IMAD.U32 R6, RZ, RZ, UR6 ;  /* 0x00000006ff067e24 */ /* 0x000fe2000f8e00ff */
[----:B-1----:R-:W-:Y:S01]  /*6b30*/  MOV R11, UR5 ;  /* 0x00000005000b7c02 */ /* 0x002fe20008000f00 */
[----:B------:R-:W-:Y:S02]  /*6b40*/  IMAD.U32 R10, RZ, RZ, UR4 ;  /* 0x00000004ff0a7e24 */ /* 0x000fe4000f8e00ff */
[----:B------:R-:W-:Y:S07]  /*6b50*/  LEPC R20, `(.L_x_119) ;  /* 0x000000001014794e */ /* 0x000fee0000000000 */
[----:B----45:R-:W-:Y:S05]  /*6b60*/  CALL.ABS.NOINC R2 ;  /* 0x0000000002007343 */ /* 0x030fea0003c00000 */
.L_x_119:
[----:B------:R-:W-:Y:S01]  /*6b70*/  LOP3.LUT P0, RZ, R94, 0x1b0, RZ, 0xc0, !PT ;  /* 0x000001b05eff7812 */ /* 0x000fe2000780c0ff */
[----:B------:R-:W-:Y:S11]  /*6b80*/  BSSY.RECONVERGENT B6, `(.L_x_120) ;  /* 0x0000013000067945 */ /* 0x000ff60003800200 */
[----:B------:R-:W-:Y:S01]  /*6b90*/  @!UPT UIADD3 URZ, UPT, UPT, URZ, URZ, URZ ;  /* 0x000000fffffff290 */ /* 0x000fe2000fffe0ff */
[----:B------:R-:W-:Y:S05]  /*6ba0*/  @!P0 BRA `(.L_x_121) ;  /* 0x0000000000408947 */ /* 0x000fea0003800000 */
        /* <DEDUP_REMOVED lines=16> */
.L_x_121:
[----:B------:R-:W-:Y:S05]  /*6cb0*/  BSYNC.RECONVERGENT B6 ;  /* 0x0000000000067941 */ /* 0x000fea0003800200 */
.L_x_120:
[----:B------:R-:W-:Y:S01]  /*6cc0*/  R2UR UR4, R86 ;  /* 0x00000000560472ca */ /* 0x000fe200000e0000 */
[----:B------:R-:W-:Y:S01]  /*6cd0*/  UISETP.NE.U32.AND UP0, UPT, UR60, URZ, UPT ;  /* 0x000000ff3c00728c */ /* 0x000fe2000bf05070 */
[----:B------:R-:W-:Y:S02]  /*6ce0*/  ISETP.NE.U32.AND P4, PT, R82, RZ, PT ;  /* 0x000000ff5200720c */ /* 0x000fe40003f85070 */
[----:B------:R-:W-:Y:S01]  /*6cf0*/  ISETP.NE.U32.AND P2, PT, RZ, UR46, PT ;  /* 0x0000002eff007c0c */ /* 0x000fe2000bf45070 */
[----:B------:R-:W-:Y:S01]  /*6d00*/  UISETP.NE.AND.EX UP1, UPT, UR61, URZ, UPT, UP0 ;  /* 0x000000ff3d00728c */ /* 0x000fe2000bf25300 */
[----:B------:R-:W-:Y:S01]  /*6d10*/  ISETP.NE.AND.EX P4, PT, R83, RZ, PT, P4 ;  /* 0x000000ff5300720c */ /* 0x000fe20003f85340 */
[----:B------:R-:W-:Y:S01]  /*6d20*/  UPLOP3.LUT UP0, UPT, UPT, UPT, UPT, 0x40, 0x4 ;  /* 0x000000000004789c */ /* 0x000fe20003f0e870 */
[----:B------:R-:W-:Y:S05]  /*6d30*/  ISETP.NE.AND.EX P2, PT, RZ, UR47, PT, P2 ;  /* 0x0000002fff007c0c */ /* 0x000fea000bf45320 */
[----:B------:R-:W-:Y:S06]  /*6d40*/  UISETP.NE.AND UP2, UPT, UR4, URZ, UPT ;  /* 0x000000ff0400728c */ /* 0x000fec000bf45270 */
[----:B------:R-:W-:Y:S05]  /*6d50*/  PLOP3.LUT P1, PT, PT, PT, UP2, 0x80, 0x8 ;  /* 0x000000000008781c */ /* 0x000fea0003f2f028 */
[----:B------:R-:W-:Y:S06]  /*6d60*/  @UP2 UPLOP3.LUT UP0, UPT, UPT, UPT, UP1, 0x80, 0x8 ;  /* 0x000000000008289c */ /* 0x000fec0003f0f010 */
[----:B------:R-:W-:Y:S01]  /*6d70*/  PLOP3.LUT P0, PT, PT, PT, UP0, 0x80, 0x8 ;  /* 0x000000000008781c */ /* 0x000fe20003f0f008 */
[----:B------:R-:W-:Y:S01]  /*6d80*/  @!UPT UIADD3 URZ, UPT, UPT, URZ, URZ, URZ ;  /* 0x000000fffffff290 */ /* 0x000fe2000fffe0ff */
[----:B------:R-:W-:Y:S11]  /*6d90*/  BRA.U !UP1, `(.L_x_122) ;  /* 0x00000001093c7547 */ /* 0x000ff6000b800000 */
[----:B------:R-:W-:Y:S01]  /*6da0*/  UISETP.NE.U32.AND UP0, UPT, UR46, URZ, UPT ;  /* 0x000000ff2e00728c */ /* 0x000fe2000bf05070 */
[----:B-1----:R-:W-:Y:S01]  /*6db0*/  HFMA2 R0, -RZ, RZ, 0, 5.9604644775390625e-08 ;  /* 0x00000001ff007431 */ /* 0x002fe200000001ff */
[----:B------:R-:W1:Y:S01]  /*6dc0*/  LDCU.64 UR8, c[0x0][0x358] ;  /* 0x00006b00ff0877ac */ /* 0x000e620008000a00 */
[----:B------:R-:W-:Y:S01]  /*6dd0*/  IMAD.MOV.U32 R84, RZ, RZ, 0x1 ;  /* 0x00000001ff547424 */ /* 0x000fe200078e00ff */
[----:B------:R-:W-:Y:S06]  /*6de0*/  UISETP.NE.AND.EX UP0, UPT, UR47, URZ, UPT, UP0 ;  /* 0x000000ff2f00728c */ /* 0x000fec000bf05300 */
        /* <DEDUP_REMOVED lines=9> */
[----:B--23--:R-:W-:Y:S02]  /*6e80*/  @!P3 IMAD.U32 R41, RZ, RZ, UR4 ;  /* 0x00000004ff29be24 */ /* 0x00cfe4000f8e00ff */
.L_x_122:
[----:B------:R-:W-:Y:S05]  /*6e90*/  @!P4 BRA `(.L_x_123) ;  /* 0x000000000024c947 */ /* 0x000fea0003800000 */
[----:B------:R-:W-:Y:S01]  /*6ea0*/  ISETP.NE.U32.AND P3, PT, R80, RZ, PT ;  /* 0x000000ff5000720c */ /* 0x000fe20003f65070 */
[----:B------:R-:W2:Y:S03]  /*6eb0*/  LDCU.64 UR4, c[0x0][0x358] ;  /* 0x00006b00ff0477ac */ /* 0x000ea60008000a00 */
[----:B------:R-:W-:Y:S11]  /*6ec0*/  ISETP.NE.AND.EX P3, PT, R81, RZ, PT, P3 ;  /* 0x000000ff5100720c */ /* 0x000ff60003f65330 */
[----:B------:R-:W-:Y:S02]  /*6ed0*/  @!UPT UIADD3 URZ, UPT, UPT, URZ, URZ, URZ ;  /* 0x000000fffffff290 */ /* 0x000fe4000fffe0ff */
[----:B------:R-:W3:Y:S01]  /*6ee0*/  @P3 LDC.64 R2, c[0x0][0x8a8] ;  /* 0x00022a00ff023b82 */ /* 0x000ee20000000a00 */
[----:B-1----:R-:W-:Y:S04]  /*6ef0*/  @P3 IMAD R0, R82, UR36, RZ ;  /* 0x0000002452003c24 */ /* 0x002fe8000f8e02ff */
[----:B---3--:R-:W-:Y:S05]  /*6f00*/  @P3 IMAD.WIDE R2, R0, 0x4, R2 ;  /* 0x0000000400023825 */ /* 0x008fea00078e0202 */
[----:B--2--5:R2:W5:Y:S02]  /*6f10*/  @P3 LDG.E R38, desc[UR4][R2.64] ;  /* 0x0000000402263981 */ /* 0x024564000c1e1900 */
[----:B--2---:R-:W3:Y:S02]  /*6f20*/  @!P3 LDC R38, c[0x0][0x8a0] ;  /* 0x00022800ff26bb82 */ /* 0x004ee40000000800 */
.L_x_123:
[----:B-----5:R-:W-:Y:S01]  /*6f30*/  FSETP.NEU.AND P4, PT, R41, RZ, PT ;  /* 0x000000ff2900720b */ /* 0x020fe20003f8d000 */
[----:B------:R-:W-:Y:S01]  /*6f40*/  BSSY B1, `(.L_x_124) ;  /* 0x0000042000017945 */ /* 0x000fe20003800000 */
[----:B------:R-:W-:Y:S01]  /*6f50*/  SEL R5, RZ, 0xffffffff, P2 ;  /* 0xffffffffff057807 */ /* 0x000fe20001000000 */
[----:B------:R-:W-:Y:S01]  /*6f60*/  IMAD.MOV.U32 R102, RZ, RZ, 0x1 ;  /* 0x00000001ff667424 */ /* 0x000fe200078e00ff */
[----:B------:R-:W-:Y:S02]  /*6f70*/  LOP3.LUT P3, RZ, R84, 0xff, RZ, 0xc0, !PT ;  /* 0x000000ff54ff7812 */ /* 0x000fe4000786c0ff */
[----:B------:R-:W-:Y:S02]  /*6f80*/  CS2R R78, SRZ ;  /* 0x00000000004e7805 */ /* 0x000fe4000001ff00 */
[----:B------:R-:W-:Y:S02]  /*6f90*/  @P1 SEL R4, RZ, 0xffffffff, P4 ;  /* 0xffffffffff041807 */ /* 0x000fe40002000000 */
[----:B------:R-:W-:Y:S02]  /*6fa0*/  CS2R R76, SRZ ;  /* 0x00000000004c7805 */ /* 0x000fe4000001ff00 */
[----:B------:R-:W-:Y:S02]  /*6fb0*/  LEA R2, R90, UR44, 0x3 ;  /* 0x0000002c5a027c11 */ /* 0x000fe4000f8e18ff */
[----:B------:R-:W-:Y:S02]  /*6fc0*/  CS2R R74, SRZ ;  /* 0x00000000004a7805 */ /* 0x000fe4000001ff00 */
[----:B------:R-:W-:Y:S02]  /*6fd0*/  @P0 SEL R4, R5, R4, !P3 ;  /* 0x0000000405040207 */ /* 0x000fe40005800000 */
[----:B------:R-:W-:Y:S02]  /*6fe0*/  CS2R R72, SRZ ;  /* 0x0000000000487805 */ /* 0x000fe4000001ff00 */
[----:B------:R-:W-:Y:S02]  /*6ff0*/  LEA R100, R36, UR44, 0x3 ;  /* 0x0000002c24647c11 */ /* 0x000fe4000f8e18ff */
[----:B------:R-:W-:Y:S02]  /*7000*/  @P1 LOP3.LUT R4, R4, 0x1, RZ, 0xc0, !PT ;  /* 0x0000000104041812 */ /* 0x000fe400078ec0ff */
[----:B------:R-:W-:Y:S02]  /*7010*/  SHF.L.U32 R3, R92, 0x1f, RZ ;  /* 0x0000001f5c037819 */ /* 0x000fe400000006ff */
[----:B------:R-:W-:Y:S02]  /*7020*/  ISETP.NE.U32.OR P6, PT, R4, 0x1, !P1 ;  /* 0x000000010400780c */ /* 0x000fe40004fc5470 */
[----:B------:R-:W-:Y:S02]  /*7030*/  PLOP3.LUT P2, PT, PT, PT, UP1, 0x80, 0x8 ;  /* 0x000000000008781c */ /* 0x000fe40003f4f018 */
[C---:B------:R-:W-:Y:S02]  /*7040*/  LEA.HI R39, R36.reuse, R36, RZ, 0x1 ;  /* 0x0000002424277211 */ /* 0x040fe400078f08ff */
[----:B------:R-:W-:Y:S02]  /*7050*/  SEL R4, RZ, 0xffffffff, P4 ;  /* 0xffffffffff047807 */ /* 0x000fe40002000000 */
[----:B------:R-:W-:Y:S01]  /*7060*/  P2R R96, PR, RZ, 0x40 ;  /* 0x00000040ff607803 */ /* 0x000fe20000000000 */
[C---:B-1----:R-:W-:Y:S01]  /*7070*/  IMAD.SHL.U32 R0, R39.reuse, 0x40, RZ ;  /* 0x0000004027007824 */ /* 0x042fe200078e00ff */
[----:B------:R-:W-:Y:S03]  /*7080*/  LOP3.LUT R39, R39, 0xffe, RZ, 0xc0, !PT ;  /* 0x00000ffe27277812 */ /* 0x000fe600078ec0ff */
[----:B------:R-:W-:Y:S02]  /*7090*/  @P6 SHF.L.U32 R7, R89, 0x1f, RZ ;  /* 0x0000001f59076819 */ /* 0x000fe400000006ff */
[----:B------:R-:W-:Y:S01]  /*70a0*/  @P2 SEL R4, R5, R4, !P3 ;  /* 0x0000000405042207 */ /* 0x000fe20005800000 */
[----:B------:R-:W-:Y:S01]  /*70b0*/  IMAD.IADD R39, R36, 0x1, -R39 ;  /* 0x0000000124277824 */ /* 0x000fe200078e0a27 */
[----:B------:R-:W1:Y:S01]  /*70c0*/  @P6 SYNCS.PHASECHK.TRANS64.TRYWAIT P1, [R2+URZ+0x220], R7 ;  /* 0x00022007020065a7 */ /* 0x000e6200080211ff */
[----:B------:R-:W-:Y:S02]  /*70d0*/  LOP3.LUT R0, R0, 0xffffff80, RZ, 0xc0, !PT ;  /* 0xffffff8000007812 */ /* 0x000fe400078ec0ff */
[----:B------:R-:W-:Y:S03]  /*70e0*/  LOP3.LUT R4, R4, 0x1, RZ, 0xc0, !PT ;  /* 0x0000000104047812 */ /* 0x000fe600078ec0ff */
[----:B------:R-:W-:Y:S01]  /*70f0*/  IMAD.IADD R0, R37, 0x1, R0 ;  /* 0x0000000125007824 */ /* 0x000fe200078e0200 */
[----:B------:R-:W-:Y:S03]  /*7100*/  ISETP.NE.U32.AND P5, PT, R4, 0x1, PT ;  /* 0x000000010400780c */ /* 0x000fe60003fa5070 */
[----:B------:R-:W-:Y:S01]  /*7110*/  IMAD R39, R39, 0x100000, R0 ;  /* 0x0010000027277824 */ /* 0x000fe200078e0200 */
[----:B------:R-:W-:Y:S01]  /*7120*/  P2R R103, PR, RZ, 0x20 ;  /* 0x00000020ff677803 */ /* 0x000fe20000000000 */
[----:B------:R2:W4:Y:S01]  /*7130*/  SYNCS.PHASECHK.TRANS64.TRYWAIT P0, [R100+URZ+0x270], R3 ;  /* 0x00027003640075a7 */ /* 0x00052200080011ff */
[----:B-1----:R-:W-:Y:S01]  /*7140*/  @P6 SEL R102, RZ, 0x1, !P1 ;  /* 0x00000001ff666807 */ /* 0x002fe20004800000 */
[----:B--2---:R-:W-:Y:S06]  /*7150*/  @!P6 BRA `(.L_x_125) ;  /* 0x000000000080e947 */ /* 0x004fec0003800000 */
[----:B------:R-:W-:Y:S01]  /*7160*/  @P5 IMAD R6, R90, 0x1000, R71 ;  /* 0x000010005a065824 */ /* 0x000fe200078e0247 */
[----:B------:R-:W1:Y:S01]  /*7170*/  S2R R0, SR_CgaCtaId ;  /* 0x0000000000007919 */ /* 0x000e620000008800 */
[----:B------:R-:W-:Y:S01]  /*7180*/  ISETP.NE.AND P1, PT, R102, RZ, PT ;  /* 0x000000ff6600720c */ /* 0x000fe20003f25270 */
[----:B------:R-:W-:Y:S01]  /*7190*/  BSSY B0, `(.L_x_126) ;  /* 0x000000b000007945 */ /* 0x000fe20003800000 */
[----:B------:R-:W-:Y:S01]  /*71a0*/  @P5 VIADD R4, R6, UR44 ;  /* 0x0000002c06045c36 */ /* 0x000fe20008000000 */
[----:B------:R-:W-:Y:S02]  /*71b0*/  CS2R R74, SRZ ;  /* 0x00000000004a7805 */ /* 0x000fe4000001ff00 */
[----:B------:R-:W-:Y:S02]  /*71c0*/  CS2R R72, SRZ ;  /* 0x0000000000487805 */ /* 0x000fe4000001ff00 */
[----:B------:R-:W-:Y:S01]  /*71d0*/  CS2R R78, SRZ ;  /* 0x00000000004e7805 */ /* 0x000fe2000001ff00 */
[----:B------:R-:W-:Y:S01]  /*71e0*/  @P5 IMAD R4, R93, -0x10, R4 ;  /* 0xfffffff05d045824 */ /* 0x000fe200078e0204 */
[----:B------:R-:W-:Y:S04]  /*71f0*/  CS2R R76, SRZ ;  /* 0x00000000004c7805 */ /* 0x000fe8000001ff00 */
[----:B------:R-:W-:Y:S05]  /*7200*/  @P1 BRA `(.L_x_127) ;  /* 0x00000000000c1947 */ /* 0x000fea0003800000 */
[----:B------:R-:W-:Y:S04]  /*7210*/  SHF.L.U32 R5, R89, 0x1f, RZ ;  /* 0x0000001f59057819 */ /* 0x000fe800000006ff */
[----:B------:R-:W2:Y:S02]  /*7220*/  SYNCS.PHASECHK.TRANS64.TRYWAIT P1, [R2+URZ+0x220], R5 ;  /* 0x00022005020075a7 */ /* 0x000ea400080211ff */
[----:B--2---:R-:W-:Y:S05]  /*7230*/  @!P1 BRA `(.L_x_128) ;  /* 0x0000002c00c49947 */ /* 0x004fea0003800000 */
.L_x_127:
[----:B------:R-:W-:Y:S05]  /*7240*/  BSYNC B0 ;  /* 0x0000000000007941 */ /* 0x000fea0003800000 */
.L_x_126:
[----:B------:R-:W-:Y:S01]  /*7250*/  ISETP.NE.AND P1, PT, R103, RZ, PT ;  /* 0x000000ff6700720c */ /* 0x000fe20003f25270 */
[----:B--2---:R-:W-:Y:S02]  /*7260*/  VIADD R5, R2, 0x230 ;  /* 0x0000023002057836 */ /* 0x004fe40000000000 */
[----:B------:R-:W-:Y:S03]  /*7270*/  VIADD R90, R90, 0x1 ;  /* 0x000000015a5a7836 */ /* 0x000fe60000000000 */
[----:B-1----:R-:W-:Y:S07]  /*7280*/  PRMT R0, R0, 0x654, R5 ;  /* 0x0000065400007816 */ /* 0x002fee0000000005 */
[----:B------:R1:W2:Y:S04]  /*7290*/  @P1 LDS.128 R72, [R6+UR44+0x400] ;  /* 0x0004002c06481984 */ /* 0x0002a80008000c00 */
[----:B------:R1:W1:Y:S01]  /*72a0*/  @P1 LDS.128 R76, [R4+0x410] ;  /* 0x00041000044c1984 */ /* 0x0002620000000c00 */
[C---:B------:R-:W-:Y:S01]  /*72b0*/  ISETP.NE.AND P1, PT, R90.reuse, 0x2, PT ;  /* 0x000000025a00780c */ /* 0x040fe20003f25270 */
[----:B------:R-:W-:Y:S01]  /*72c0*/  @!PT LDS RZ, [RZ] ;  /* 0x00000000fffff984 */ /* 0x000fe20000000800 */
[----:B------:R-:W-:Y:S01]  /*72d0*/  @!PT LDS RZ, [RZ] ;  /* 0x00000000fffff984 */ /* 0x000fe20000000800 */
[----:B------:R-:W-:Y:S01]  /*72e0*/  @!PT LDS RZ, [RZ] ;  /* 0x00000000fffff984 */ /* 0x000fe20000000800 */
[----:B------:R-:W-:Y:S01]  /*72f0*/  @!PT LDS RZ, [RZ] ;  /* 0x00000000fffff984 */ /* 0x000fe20000000800 */
[----:B------:R5:W-:Y:S06]  /*7300*/  MEMBAR.ALL.CTA ;  /* 0x0000000000007992 */ /* 0x000bec0000008000 */
[----:B-----5:R-:W5:Y:S01]  /*7310*/  FENCE.VIEW.ASYNC.S ;  /* 0x00000000000073c6 */ /* 0x020f620000000000 */
[----:B------:R-:W-:Y:S01]  /*7320*/  SEL R90, R90, RZ, P1 ;  /* 0x000000ff5a5a7207 */ /* 0x000fe20000800000 */
[----:B-----5:R5:W-:Y:S02]  /*7330*/  SYNCS.ARRIVE.TRANS64.RED.A1T0 RZ, [R0+URZ], RZ ;  /* 0x000000ff00ff79a7 */ /* 0x020be400081004ff */
[----:B-----5:R-:W-:Y:S04]  /*7340*/  SEL R0, RZ, 0x1, P1 ;  /* 0x00000001ff007807 */ /* 0x020fe80000800000 */
[----:B--2---:R-:W-:Y:S02]  /*7350*/  LOP3.LUT R89, R89, R0, RZ, 0x3c, !PT ;  /* 0x0000000059597212 */ /* 0x004fe400078e3cff */
.L_x_125:
[----:B------:R-:W-:Y:S05]  /*7360*/  BSYNC B1 ;  /* 0x0000000000017941 */ /* 0x000fea0003800000 */
.L_x_124:
[----:B------:R-:W-:Y:S04]  /*7370*/  SHF.R.U32.HI R0, RZ, 0x15, R39 ;  /* 0x00000015ff007819 */ /* 0x000fe80000011627 */
[----:B------:R-:W-:Y:S01]  /*7380*/  LOP3.LUT P1, RZ, R0, 0x3, R85, 0x48, !PT ;  /* 0x0000000300ff7812 */ /* 0x000fe20007824855 */
[----:B------:R-:W-:Y:S01]  /*7390*/  @!UPT UIADD3 URZ, UPT, UPT, URZ, URZ, URZ ;  /* 0x000000fffffff290 */ /* 0x000fe2000fffe0ff */
[----:B----4-:R-:W-:Y:S11]  /*73a0*/  @P0 BRA `(.L_x_129) ;  /* 0x0000000000080947 */ /* 0x010ff60003800000 */
[----:B------:R-:W2:Y:S02]  /*73b0*/  SYNCS.PHASECHK.TRANS64.TRYWAIT P0, [R100+URZ+0x270], R3 ;  /* 0x00027003640075a7 */ /* 0x000ea400080011ff */
[----:B--2---:R-:W-:Y:S05]  /*73c0*/  @!P0 BRA `(.L_x_130) ;  /* 0x0000002c00748947 */ /* 0x004fea0003800000 */
.L_x_129:
[----:B------:R-:W-:Y:S05]  /*73d0*/  @!P1 BRA `(.L_x_131) ;  /* 0x0000000000409947 */ /* 0x000fea0003800000 */
[----:B------:R-:W4:Y:S01]  /*73e0*/  LDCU.64 UR8, c[0x4][0x70] ;  /* 0x01000e00ff0877ac */ /* 0x000f220008000a00 */
[----:B--2---:R-:W-:Y:S01]  /*73f0*/  MOV R3, 0x0 ;  /* 0x0000000000037802 */ /* 0x004fe20000000f00 */
[----:B------:R-:W-:Y:S02]  /*7400*/  HFMA2 R12, -RZ, RZ, 0, 5.9604644775390625e-08 ;  /* 0x00000001ff0c7431 */ /* 0x000fe400000001ff */
[----:B------:R-:W-:Y:S02]  /*7410*/  IMAD.MOV.U32 R8, RZ, RZ, 0x192 ;  /* 0x00000192ff087424 */ /* 0x000fe400078e00ff */
[----:B------:R-:W-:Y:S01]  /*7420*/  IMAD.MOV.U32 R13, RZ, RZ, RZ ;  /* 0x000000ffff0d7224 */ /* 0x000fe200078e00ff */
[----:B------:R-:W2:Y:S01]  /*7430*/  LDCU.64 UR6, c[0x4][0x78] ;  /* 0x01000f00ff0677ac */ /* 0x000ea20008000a00 */
[----:B------:R-:W3:Y:S01]  /*7440*/  LDC.64 R2, c[0x4][R3] ;  /* 0x0100000003027b82 */ /* 0x000ee20000000a00 */
[----:B------:R-:W5:Y:S01]  /*7450*/  LDCU.64 UR4, c[0x4][0x10] ;  /* 0x01000200ff0477ac */ /* 0x000f620008000a00 */
[----:B----4-:R-:W-:Y:S01]  /*7460*/  MOV R5, UR9 ;  /* 0x0000000900057c02 */ /* 0x010fe20008000f00 */
[----:B-1----:R-:W-:Y:S01]  /*7470*/  IMAD.U32 R4, RZ, RZ, UR8 ;  /* 0x00000008ff047e24 */ /* 0x002fe2000f8e00ff */
[----:B--2---:R-:W-:Y:S01]  /*7480*/  MOV R7, UR7 ;  /* 0x0000000700077c02 */ /* 0x004fe20008000f00 */
[----:B------:R-:W-:Y:S01]  /*7490*/  IMAD.U32 R6, RZ, RZ, UR6 ;  /* 0x00000006ff067e24 */ /* 0x000fe2000f8e00ff */
[----:B-----5:R-:W-:Y:S01]  /*74a0*/  MOV R11, UR5 ;  /* 0x00000005000b7c02 */ /* 0x020fe20008000f00 */
[----:B------:R-:W-:Y:S02]  /*74b0*/  IMAD.U32 R10, RZ, RZ, UR4 ;  /* 0x00000004ff0a7e24 */ /* 0x000fe4000f8e00ff */
[----:B------:R-:W-:Y:S07]  /*74c0*/  LEPC R20, `(.L_x_131) ;  /* 0x000000001014794e */ /* 0x000fee0000000000 */
[----:B---3--:R-:W-:Y:S05]  /*74d0*/  CALL.ABS.NOINC R2 ;  /* 0x0000000002007343 */ /* 0x008fea0003c00000 */
.L_x_131:
[-C--:B------:R-:W-:Y:S01]  /*74e0*/  F2FP.F16.E5M2.UNPACK_B R42, R72.reuse ;  /* 0x00000048ff2a723e */ /* 0x080fe200020004ff */
[----:B------:R-:W-:Y:S05]  /*74f0*/  WARPSYNC.ALL ;  /* 0x0000000000007948 */ /* 0x000fea0003800000 */
[----:B------:R-:W-:Y:S01]  /*7500*/  R2UR UR4, R39 ;  /* 0x00000000270472ca */ /* 0x000fe200000e0000 */
[--C-:B------:R-:W-:Y:S01]  /*7510*/  HADD2.F32 R40, -RZ, R42.reuse.H0_H0 ;  /* 0x2000002aff287230 */ /* 0x100fe20000004100 */
[----:B------:R-:W-:Y:S01]  /*7520*/  F2FP.F16.E5M2.UNPACK_B R43, R72.H1 ;  /* 0x00000048ff2b723e */ /* 0x000fe200030004ff */
[----:B------:R-:W-:Y:S01]  /*7530*/  HADD2.F32 R42, -RZ, R42.H1_H1 ;  /* 0x3000002aff2a7230 */ /* 0x000fe20000004100 */
[-C--:B------:R-:W-:Y:S01]  /*7540*/  F2FP.F16.E5M2.UNPACK_B R45, R73.reuse ;  /* 0x00000049ff2d723e */ /* 0x080fe200020004ff */
[----:B------:R-:W-:Y:S01]  /*7550*/  BSSY.RECONVERGENT B0, `(.L_x_132) ;  /* 0x0000099000007945 */ /* 0x000fe20003800200 */
[----:B------:R-:W-:Y:S01]  /*7560*/  F2FP.F16.E5M2.UNPACK_B R47, R73.H1 ;  /* 0x00000049ff2f723e */ /* 0x000fe200030004ff */
[--C-:B------:R-:W-:Y:S01]  /*7570*/  HADD2.F32 R44, -RZ, R43.reuse.H0_H0 ;  /* 0x2000002bff2c7230 */ /* 0x100fe20000004100 */
[-C--:B------:R-:W-:Y:S01]  /*7580*/  F2FP.F16.E5M2.UNPACK_B R49, R74.reuse ;  /* 0x0000004aff31723e */ /* 0x080fe200020004ff */
[----:B------:R-:W-:Y:S01]  /*7590*/  HADD2.F32 R46, -RZ, R43.H1_H1 ;  /* 0x3000002bff2e7230 */ /* 0x000fe20000004100 */
[----:B------:R-:W-:Y:S01]  /*75a0*/  F2FP.F16.E5M2.UNPACK_B R51, R74.H1 ;  /* 0x0000004aff33723e */ /* 0x000fe200030004ff */
[--C-:B------:R-:W-:Y:S01]  /*75b0*/  HADD2.F32 R43, -RZ, R45.reuse.H0_H0 ;  /* 0x2000002dff2b7230 */ /* 0x100fe20000004100 */
[-C--:B------:R-:W-:Y:S01]  /*75c0*/  F2FP.F16.E5M2.UNPACK_B R53, R75.reuse ;  /* 0x0000004bff35723e */ /* 0x080fe200020004ff */
[----:B-1----:R-:W-:Y:S01]  /*75d0*/  LDTM.16dp32bit_t0_t15.x32 R4, tmem[UR4] ;  /* 0x00000004000479ee */ /* 0x002fe20008a80000 */
[----:B------:R-:W3:Y:S01]  /*75e0*/  LDTM.16dp32bit_t16_t31.x32 R4, tmem[UR4+0x20] ;  /* 0x00002004000479ee */ /* 0x000ee20008aa0000 */
[----:B------:R-:W-:Y:S01]  /*75f0*/  ISETP.NE.AND P6, PT, R96, RZ, PT ;  /* 0x000000ff6000720c */ /* 0x000fe20003fc5270 */
[----:B------:R-:W-:Y:S01]  /*7600*/  HADD2.F32 R48, -RZ, R45.H1_H1 ;  /* 0x3000002dff307230 */ /* 0x000fe20000004100 */
[----:B------:R-:W-:Y:S01]  /*7610*/  IADD3 R109, PT, PT, R71, UR44, RZ ;  /* 0x0000002c476d7c10 */ /* 0x000fe2000fffe0ff */
[----:B------:R-:W-:Y:S01]  /*7620*/  HADD2.F32 R52, -RZ, R49.H1_H1 ;  /* 0x30000031ff347230 */ /* 0x000fe20000004100 */
[----:B------:R-:W-:Y:S01]  /*7630*/  SHF.L.U32 R108, R88, 0x4, RZ ;  /* 0x00000004586c7819 */ /* 0x000fe200000006ff */
[----:B------:R-:W-:Y:S01]  /*7640*/  HADD2.F32 R56, -RZ, R53.H1_H1 ;  /* 0x30000035ff387230 */ /* 0x000fe20000004100 */
[----:B------:R-:W-:Y:S01]  /*7650*/  F2FP.F16.E5M2.UNPACK_B R55, R75.H1 ;  /* 0x0000004bff37723e */ /* 0x000fe200030004ff */
[--C-:B------:R-:W-:Y:S01]  /*7660*/  HADD2.F32 R45, -RZ, R47.reuse.H0_H0 ;  /* 0x2000002fff2d7230 */ /* 0x100fe20000004100 */
[----:B------:R-:W-:Y:S01]  /*7670*/  IADD3 R101, PT, PT, R109, R108, RZ ;  /* 0x0000006c6d657210 */ /* 0x000fe20007ffe0ff */
[----:B------:R-:W-:Y:S01]  /*7680*/  HADD2.F32 R50, -RZ, R47.H1_H1 ;  /* 0x3000002fff327230 */ /* 0x000fe20000004100 */
[-C--:B------:R-:W-:Y:S01]  /*7690*/  F2FP.F16.E5M2.UNPACK_B R57, R76.reuse ;  /* 0x0000004cff39723e */ /* 0x080fe200020004ff */
[----:B------:R-:W-:Y:S01]  /*76a0*/  HADD2.F32 R47, -RZ, R49.H0_H0 ;  /* 0x20000031ff2f7230 */ /* 0x000fe20000004100 */
[----:B------:R-:W-:Y:S01]  /*76b0*/  F2FP.F16.E5M2.UNPACK_B R59, R76.H1 ;  /* 0x0000004cff3b723e */ /* 0x000fe200030004ff */
[----:B------:R-:W-:Y:S01]  /*76c0*/  HADD2.F32 R49, -RZ, R51.H0_H0 ;  /* 0x20000033ff317230 */ /* 0x000fe20000004100 */
[-C--:B------:R-:W-:Y:S01]  /*76d0*/  F2FP.F16.E5M2.UNPACK_B R61, R77.reuse ;  /* 0x0000004dff3d723e */ /* 0x080fe200020004ff */
[----:B------:R-:W-:Y:S01]  /*76e0*/  HADD2.F32 R60, -RZ, R57.H1_H1 ;  /* 0x30000039ff3c7230 */ /* 0x000fe20000004100 */
[----:B------:R-:W-:Y:S01]  /*76f0*/  F2FP.F16.E5M2.UNPACK_B R63, R77.H1 ;  /* 0x0000004dff3f723e */ /* 0x000fe200030004ff */
[----:B------:R-:W-:Y:S01]  /*7700*/  HADD2.F32 R54, -RZ, R51.H1_H1 ;  /* 0x30000033ff367230 */ /* 0x000fe20000004100 */
[-C--:B------:R-:W-:Y:S01]  /*7710*/  F2FP.F16.E5M2.UNPACK_B R65, R78.reuse ;  /* 0x0000004eff41723e */ /* 0x080fe200020004ff */
[----:B------:R-:W-:Y:S01]  /*7720*/  HADD2.F32 R51, -RZ, R53.H0_H0 ;  /* 0x20000035ff337230 */ /* 0x000fe20000004100 */
[----:B------:R-:W-:Y:S01]  /*7730*/  F2FP.F16.E5M2.UNPACK_B R67, R78.H1 ;  /* 0x0000004eff43723e */ /* 0x000fe200030004ff */
[----:B------:R-:W-:Y:S01]  /*7740*/  HADD2.F32 R64, -RZ, R61.H1_H1 ;  /* 0x3000003dff407230 */ /* 0x000fe20000004100 */
[----:B------:R-:W-:Y:S01]  /*7750*/  ISETP.NE.AND P0, PT, R95, RZ, PT ;  /* 0x000000ff5f00720c */ /* 0x000fe20003f05270 */
[C---:B---3--:R-:W-:Y:S01]  /*7760*/  FMUL R0, R38.reuse, R4 ;  /* 0x0000000426007220 */ /* 0x048fe20000400000 */
[C---:B------:R-:W-:Y:S01]  /*7770*/  FMUL R2, R38.reuse, R5 ;  /* 0x0000000526027220 */ /* 0x040fe20000400000 */
[C---:B------:R-:W-:Y:S01]  /*7780*/  FMUL R4, R38.reuse, R8 ;  /* 0x0000000826047220 */ /* 0x040fe20000400000 */
[C---:B------:R-:W-:Y:S01]  /*7790*/  FMUL R5, R38.reuse, R9 ;  /* 0x0000000926057220 */ /* 0x040fe20000400000 */
[C---:B------:R-:W-:Y:S01]  /*77a0*/  FFMA R0, R41.reuse, R40, R0 ;  /* 0x0000002829007223 */ /* 0x040fe20000000000 */
[C---:B------:R-:W-:Y:S01]  /*77b0*/  FFMA R2, R41.reuse, R42, R2 ;  /* 0x0000002a29027223 */ /* 0x040fe20000000002 */
[C---:B------:R-:W-:Y:S01]  /*77c0*/  FMUL R8, R38.reuse, R12 ;  /* 0x0000000c26087220 */ /* 0x040fe20000400000 */
[C---:B------:R-:W-:Y:S01]  /*77d0*/  FMUL R9, R38.reuse, R13 ;  /* 0x0000000d26097220 */ /* 0x040fe20000400000 */
[C---:B------:R-:W-:Y:S01]  /*77e0*/  FMUL R12, R38.reuse, R16 ;  /* 0x00000010260c7220 */ /* 0x040fe20000400000 */
[C---:B------:R-:W-:Y:S01]  /*77f0*/  FMUL R13, R38.reuse, R17 ;  /* 0x00000011260d7220 */ /* 0x040fe20000400000 */
[C---:B------:R-:W-:Y:S01]  /*7800*/  FMUL R16, R38.reuse, R20 ;  /* 0x0000001426107220 */ /* 0x040fe20000400000 */
[C---:B------:R-:W-:Y:S01]  /*7810*/  FMUL R17, R38.reuse, R21 ;  /* 0x0000001526117220 */ /* 0x040fe20000400000 */
[C---:B------:R-:W-:Y:S01]  /*7820*/  FMUL R20, R38.reuse, R24 ;  /* 0x0000001826147220 */ /* 0x040fe20000400000 */
[C---:B------:R-:W-:Y:S01]  /*7830*/  FMUL R21, R38.reuse, R25 ;  /* 0x0000001926157220 */ /* 0x040fe20000400000 */
[----:B------:R-:W-:Y:S02]  /*7840*/  HADD2.F32 R68, -RZ, R65.H1_H1 ;  /* 0x30000041ff447230 */ /* 0x000fe40000004100 */
[C---:B------:R-:W-:Y:S01]  /*7850*/  FMUL R24, R38.reuse, R28 ;  /* 0x0000001c26187220 */ /* 0x040fe20000400000 */
[C---:B------:R-:W-:Y:S01]  /*7860*/  FMUL R25, R38.reuse, R29 ;  /* 0x0000001d26197220 */ /* 0x040fe20000400000 */
[C---:B------:R-:W-:Y:S01]  /*7870*/  FMUL R28, R38.reuse, R32 ;  /* 0x00000020261c7220 */ /* 0x040fe20000400000 */
[C---:B------:R-:W-:Y:S01]  /*7880*/  FMUL R29, R38.reuse, R33 ;  /* 0x00000021261d7220 */ /* 0x040fe20000400000 */
[C---:B--2---:R-:W-:Y:S01]  /*7890*/  FMUL R3, R38.reuse, R6 ;  /* 0x0000000626037220 */ /* 0x044fe20000400000 */
[C---:B------:R-:W-:Y:S01]  /*78a0*/  FMUL R7, R38.reuse, R7 ;  /* 0x0000000726077220 */ /* 0x040fe20000400000 */
[C---:B------:R-:W-:Y:S01]  /*78b0*/  FMUL R6, R38.reuse, R10 ;  /* 0x0000000a26067220 */ /* 0x040fe20000400000 */
[C---:B------:R-:W-:Y:S01]  /*78c0*/  FMUL R11, R38.reuse, R11 ;  /* 0x0000000b260b7220 */ /* 0x040fe20000400000 */
[C---:B------:R-:W-:Y:S01]  /*78d0*/  FFMA R3, R41.reuse, R44, R3 ;  /* 0x0000002c29037223 */ /* 0x040fe20000000003 */
[C---:B------:R-:W-:Y:S01]  /*78e0*/  FFMA R7, R41.reuse, R46, R7 ;  /* 0x0000002e29077223 */ /* 0x040fe20000000007 */
[C---:B------:R-:W-:Y:S01]  /*78f0*/  FFMA R4, R41.reuse, R43, R4 ;  /* 0x0000002b29047223 */ /* 0x040fe20000000004 */
[----:B------:R-:W-:Y:S01]  /*7900*/  F2FP.F16.E5M2.UNPACK_B R40, R79 ;  /* 0x0000004fff28723e */ /* 0x000fe200020004ff */
[C---:B------:R-:W-:Y:S01]  /*7910*/  FFMA R5, R41.reuse, R48, R5 ;  /* 0x0000003029057223 */ /* 0x040fe20000000005 */
[C---:B------:R-:W-:Y:S01]  /*7920*/  FFMA R6, R41.reuse, R45, R6 ;  /* 0x0000002d29067223 */ /* 0x040fe20000000006 */
[----:B------:R-:W-:Y:S01]  /*7930*/  F2FP.F16.E5M2.UNPACK_B R42, R79.H1 ;  /* 0x0000004fff2a723e */ /* 0x000fe200030004ff */
[C---:B------:R-:W-:Y:S01]  /*7940*/  FFMA R11, R41.reuse, R50, R11 ;  /* 0x00000032290b7223 */ /* 0x040fe2000000000b */
[----:B------:R-:W-:Y:S01]  /*7950*/  FFMA R8, R41, R47, R8 ;  /* 0x0000002f29087223 */ /* 0x000fe20000000008 */
[----:B------:R-:W-:Y:S01]  /*7960*/  F2FP.SATFINITE.E5M2.F32.PACK_AB_MERGE_C R97, R7, R3, RZ ;  /* 0x000000030761723e */ /* 0x000fe200048060ff */
[C---:B------:R-:W-:Y:S01]  /*7970*/  FFMA R9, R41.reuse, R52, R9 ;  /* 0x0000003429097223 */ /* 0x040fe20000000009 */
[----:B------:R-:W-:Y:S01]  /*7980*/  FMUL R10, R38, R14 ;  /* 0x0000000e260a7220 */ /* 0x000fe20000400000 */
[----:B------:R-:W-:Y:S01]  /*7990*/  LEA R109, R90, UR44, 0x3 ;  /* 0x0000002c5a6d7c11 */ /* 0x000fe2000f8e18ff */
[----:B------:R-:W-:Y:S01]  /*79a0*/  FMUL R15, R38, R15 ;  /* 0x0000000f260f7220 */ /* 0x000fe20000400000 */
[--C-:B------:R-:W-:Y:S01]  /*79b0*/  HADD2.F32 R53, -RZ, R55.reuse.H0_H0 ;  /* 0x20000037ff357230 */ /* 0x100fe20000004100 */
[----:B------:R-:W-:Y:S01]  /*79c0*/  F2FP.SATFINITE.E5M2.F32.PACK_AB_MERGE_C R96, R2, R0, R97 ;  /* 0x000000000260723e */ /* 0x000fe20004806061 */
[----:B------:R-:W-:Y:S01]  /*79d0*/  FFMA R10, R41, R49, R10 ;  /* 0x00000031290a7223 */ /* 0x000fe2000000000a */
[----:B------:R-:W-:Y:S01]  /*79e0*/  F2FP.SATFINITE.E5M2.F32.PACK_AB_MERGE_C R97, R11, R6, RZ ;  /* 0x000000060b61723e */ /* 0x000fe200048060ff */
[C---:B------:R-:W-:Y:S01]  /*79f0*/  FFMA R15, R41.reuse, R54, R15 ;  /* 0x00000036290f7223 */ /* 0x040fe2000000000f */
[C---:B------:R-:W-:Y:S01]  /*7a00*/  FFMA R12, R41.reuse, R51, R12 ;  /* 0x00000033290c7223 */ /* 0x040fe2000000000c */
[----:B------:R-:W-:Y:S01]  /*7a10*/  FFMA R13, R41, R56, R13 ;  /* 0x00000038290d7223 */ /* 0x000fe2000000000d */
[----:B------:R-:W-:Y:S01]  /*7a20*/  F2FP.SATFINITE.E5M2.F32.PACK_AB_MERGE_C R97, R5, R4, R97 ;  /* 0x000000040561723e */ /* 0x000fe20004806061 */
[----:B------:R-:W-:Y:S01]  /*7a30*/  HADD2.F32 R58, -RZ, R55.H1_H1 ;  /* 0x30000037ff3a7230 */ /* 0x000fe20000004100 */
[----:B------:R-:W-:Y:S01]  /*7a40*/  F2FP.SATFINITE.E5M2.F32.PACK_AB_MERGE_C R98, R15, R10, RZ ;  /* 0x0000000a0f62723e */ /* 0x000fe200048060ff */
[----:B------:R-:W-:Y:S02]  /*7a50*/  HADD2.F32 R55, -RZ, R57.H0_H0 ;  /* 0x20000039ff377230 */ /* 0x000fe40000004100 */
[C---:B------:R-:W-:Y:S01]  /*7a60*/  FMUL R14, R38.reuse, R18 ;  /* 0x00000012260e7220 */ /* 0x040fe20000400000 */
[C---:B------:R-:W-:Y:S01]  /*7a70*/  FMUL R19, R38.reuse, R19 ;  /* 0x0000001326137220 */ /* 0x040fe20000400000 */
[--C-:B------:R-:W-:Y:S02]  /*7a80*/  HADD2.F32 R57, -RZ, R59.reuse.H0_H0 ;  /* 0x2000003bff397230 */ /* 0x100fe40000004100 */
[C---:B------:R-:W-:Y:S01]  /*7a90*/  FMUL R18, R38.reuse, R22 ;  /* 0x0000001626127220 */ /* 0x040fe20000400000 */
[C---:B------:R-:W-:Y:S01]  /*7aa0*/  FFMA R14, R41.reuse, R53, R14 ;  /* 0x00000035290e7223 */ /* 0x040fe2000000000e */
[----:B------:R-:W-:Y:S02]  /*7ab0*/  HADD2.F32 R62, -RZ, R59.H1_H1 ;  /* 0x3000003bff3e7230 */ /* 0x000fe40000004100 */
[C---:B------:R-:W-:Y:S01]  /*7ac0*/  FFMA R19, R41.reuse, R58, R19 ;  /* 0x0000003a29137223 */ /* 0x040fe20000000013 */
[----:B------:R-:W-:Y:S02]  /*7ad0*/  HADD2.F32 R59, -RZ, R61.H0_H0 ;  /* 0x2000003dff3b7230 */ /* 0x000fe40000004100 */
[C---:B------:R-:W-:Y:S01]  /*7ae0*/  FMUL R23, R38.reuse, R23 ;  /* 0x0000001726177220 */ /* 0x040fe20000400000 */
[C---:B------:R-:W-:Y:S01]  /*7af0*/  FFMA R16, R41.reuse, R55, R16 ;  /* 0x0000003729107223 */ /* 0x040fe20000000010 */
[C---:B------:R-:W-:Y:S01]  /*7b00*/  FFMA R17, R41.reuse, R60, R17 ;  /* 0x0000003c29117223 */ /* 0x040fe20000000011 */
[--C-:B------:R-:W-:Y:S02]  /*7b10*/  HADD2.F32 R61, -RZ, R63.reuse.H0_H0 ;  /* 0x2000003fff3d7230 */ /* 0x100fe40000004100 */
[C---:B------:R-:W-:Y:S01]  /*7b20*/  FFMA R18, R41.reuse, R57, R18 ;  /* 0x0000003929127223 */ /* 0x040fe20000000012 */
[----:B------:R-:W-:Y:S02]  /*7b30*/  HADD2.F32 R66, -RZ, R63.H1_H1 ;  /* 0x3000003fff427230 */ /* 0x000fe40000004100 */
[C---:B------:R-:W-:Y:S01]  /*7b40*/  FMUL R22, R38.reuse, R26 ;  /* 0x0000001a26167220 */ /* 0x040fe20000400000 */
[----:B------:R-:W-:Y:S02]  /*7b50*/  HADD2.F32 R63, -RZ, R65.H0_H0 ;  /* 0x20000041ff3f7230 */ /* 0x000fe40000004100 */
[C---:B------:R-:W-:Y:S01]  /*7b60*/  FFMA R23, R41.reuse, R62, R23 ;  /* 0x0000003e29177223 */ /* 0x040fe20000000017 */
[C---:B------:R-:W-:Y:S01]  /*7b70*/  FMUL R27, R38.reuse, R27 ;  /* 0x0000001b261b7220 */ /* 0x040fe20000400000 */
[C---:B------:R-:W-:Y:S01]  /*7b80*/  FFMA R20, R41.reuse, R59, R20 ;  /* 0x0000003b29147223 */ /* 0x040fe20000000014 */
[C---:B------:R-:W-:Y:S01]  /*7b90*/  FFMA R21, R41.reuse, R64, R21 ;  /* 0x0000004029157223 */ /* 0x040fe20000000015 */
[--C-:B------:R-:W-:Y:S02]  /*7ba0*/  HADD2.F32 R65, -RZ, R67.reuse.H0_H0 ;  /* 0x20000043ff417230 */ /* 0x100fe40000004100 */
[C---:B------:R-:W-:Y:S01]  /*7bb0*/  FFMA R22, R41.reuse, R61, R22 ;  /* 0x0000003d29167223 */ /* 0x040fe20000000016 */
[----:B------:R-:W-:Y:S02]  /*7bc0*/  HADD2.F32 R70, -RZ, R67.H1_H1 ;  /* 0x30000043ff467230 */ /* 0x000fe40000004100 */
[C---:B------:R-:W-:Y:S01]  /*7bd0*/  FMUL R26, R38.reuse, R30 ;  /* 0x0000001e261a7220 */ /* 0x040fe20000400000 */
[--C-:B------:R-:W-:Y:S02]  /*7be0*/  HADD2.F32 R67, -RZ, R40.reuse.H0_H0 ;  /* 0x20000028ff437230 */ /* 0x100fe40000004100 */
[C---:B------:R-:W-:Y:S01]  /*7bf0*/  FFMA R27, R41.reuse, R66, R27 ;  /* 0x00000042291b7223 */ /* 0x040fe2000000001b */
[C---:B------:R-:W-:Y:S01]  /*7c00*/  FMUL R31, R38.reuse, R31 ;  /* 0x0000001f261f7220 */ /* 0x040fe20000400000 */
[C---:B------:R-:W-:Y:S01]  /*7c10*/  FFMA R24, R41.reuse, R63, R24 ;  /* 0x0000003f29187223 */ /* 0x040fe20000000018 */
[----:B------:R-:W-:Y:S02]  /*7c20*/  HADD2.F32 R40, -RZ, R40.H1_H1 ;  /* 0x30000028ff287230 */ /* 0x000fe40000004100 */
[C---:B------:R-:W-:Y:S01]  /*7c30*/  FFMA R25, R41.reuse, R68, R25 ;  /* 0x0000004429197223 */ /* 0x040fe20000000019 */
[--C-:B------:R-:W-:Y:S02]  /*7c40*/  HADD2.F32 R69, -RZ, R42.reuse.H0_H0 ;  /* 0x2000002aff457230 */ /* 0x100fe40000004100 */
[C---:B------:R-:W-:Y:S01]  /*7c50*/  FFMA R26, R41.reuse, R65, R26 ;  /* 0x00000041291a7223 */ /* 0x040fe2000000001a */
[----:B------:R-:W-:Y:S02]  /*7c60*/  HADD2.F32 R42, -RZ, R42.H1_H1 ;  /* 0x3000002aff2a7230 */ /* 0x000fe40000004100 */
[C---:B------:R-:W-:Y:S01]  /*7c70*/  FMUL R30, R38.reuse, R34 ;  /* 0x00000022261e7220 */ /* 0x040fe20000400000 */
[----:B------:R-:W-:Y:S01]  /*7c80*/  FFMA R31, R41, R70, R31 ;  /* 0x00000046291f7223 */ /* 0x000fe2000000001f */
[----:B------:R-:W-:Y:S01]  /*7c90*/  FMUL R35, R38, R35 ;  /* 0x0000002326237220 */ /* 0x000fe20000400000 */
[----:B------:R-:W-:Y:S01]  /*7ca0*/  F2FP.SATFINITE.E5M2.F32.PACK_AB_MERGE_C R99, R19, R14, RZ ;  /* 0x0000000e1363723e */ /* 0x000fe200048060ff */
[C---:B------:R-:W-:Y:S01]  /*7cb0*/  FFMA R28, R41.reuse, R67, R28 ;  /* 0x00000043291c7223 */ /* 0x040fe2000000001c */
[C---:B------:R-:W-:Y:S01]  /*7cc0*/  FFMA R29, R41.reuse, R40, R29 ;  /* 0x00000028291d7223 */ /* 0x040fe2000000001d */
[C---:B------:R-:W-:Y:S01]  /*7cd0*/  FFMA R30, R41.reuse, R69, R30 ;  /* 0x00000045291e7223 */ /* 0x040fe2000000001e */
[----:B------:R-:W-:Y:S01]  /*7ce0*/  FFMA R35, R41, R42, R35 ;  /* 0x0000002a29237223 */ /* 0x000fe20000000023 */
[----:B------:R-:W-:Y:S02]  /*7cf0*/  F2FP.SATFINITE.E5M2.F32.PACK_AB_MERGE_C R98, R9, R8, R98 ;  /* 0x000000080962723e */ /* 0x000fe40004806062 */
[----:B------:R-:W-:Y:S02]  /*7d00*/  F2FP.SATFINITE.E5M2.F32.PACK_AB_MERGE_C R99, R13, R12, R99 ;  /* 0x0000000c0d63723e */ /* 0x000fe40004806063 */
[----:B------:R-:W-:Y:S02]  /*7d10*/  F2FP.SATFINITE.E5M2.F32.PACK_AB_MERGE_C R104, R23, R18, RZ ;  /* 0x000000121768723e */ /* 0x000fe400048060ff */
[----:B------:R-:W-:Y:S01]  /*7d20*/  F2FP.SATFINITE.E5M2.F32.PACK_AB_MERGE_C R105, R27, R22, RZ ;  /* 0x000000161b69723e */ /* 0x000fe200048060ff */
[----:B------:R1:W-:Y:S01]  /*7d30*/  STS.128 [R71+UR44+0x2400], R96 ;  /* 0x0024006047007988 */ /* 0x0003e20008000c2c */
[----:B------:R-:W-:Y:S02]  /*7d40*/  F2FP.SATFINITE.E5M2.F32.PACK_AB_MERGE_C R110, R31, R26, RZ ;  /* 0x0000001a1f6e723e */ /* 0x000fe400048060ff */
[----:B------:R-:W-:Y:S02]  /*7d50*/  F2FP.SATFINITE.E5M2.F32.PACK_AB_MERGE_C R111, R35, R30, RZ ;  /* 0x0000001e236f723e */ /* 0x000fe400048060ff */
[----:B------:R-:W-:Y:S02]  /*7d60*/  F2FP.SATFINITE.E5M2.F32.PACK_AB_MERGE_C R104, R17, R16, R104 ;  /* 0x000000101168723e */ /* 0x000fe40004806068 */
[----:B------:R-:W-:Y:S02]  /*7d70*/  F2FP.SATFINITE.E5M2.F32.PACK_AB_MERGE_C R105, R21, R20, R105 ;  /* 0x000000141569723e */ /* 0x000fe40004806069 */
[----:B------:R-:W-:Y:S02]  /*7d80*/  F2FP.SATFINITE.E5M2.F32.PACK_AB_MERGE_C R106, R25, R24, R110 ;  /* 0x00000018196a723e */ /* 0x000fe4000480606e */
[----:B------:R-:W-:Y:S02]  /*7d90*/  F2FP.SATFINITE.E5M2.F32.PACK_AB_MERGE_C R107, R29, R28, R111 ;  /* 0x0000001c1d6b723e */ /* 0x000fe4000480606f */
[----:B------:R-:W-:Y:S03]  /*7da0*/  @P6 SHF.L.U32 R110, R89, 0x1f, RZ ;  /* 0x0000001f596e6819 */ /* 0x000fe600000006ff */
[----:B------:R1:W-:Y:S01]  /*7db0*/  STS.128 [R101+0x2410], R104 ;  /* 0x0024106865007388 */ /* 0x0003e20000000c00 */
[----:B------:R-:W-:Y:S01]  /*7dc0*/  @!PT LDS RZ, [RZ] ;  /* 0x00000000fffff984 */ /* 0x000fe20000000800 */
[----:B------:R-:W-:Y:S01]  /*7dd0*/  @!PT LDS RZ, [RZ] ;  /* 0x00000000fffff984 */ /* 0x000fe20000000800 */
[----:B------:R-:W-:Y:S01]  /*7de0*/  @!PT LDS RZ, [RZ] ;  /* 0x00000000fffff984 */ /* 0x000fe20000000800 */
[----:B------:R-:W-:Y:S01]  /*7df0*/  @!PT LDS RZ, [RZ] ;  /* 0x00000000fffff984 */ /* 0x000fe20000000800 */
[----:B------:R2:W-:Y:S07]  /*7e00*/  MEMBAR.ALL.CTA ;  /* 0x0000000000007992 */ /* 0x0005ee0000008000 */
[----:B--2---:R-:W2:Y:S02]  /*7e10*/  FENCE.VIEW.ASYNC.S ;  /* 0x00000000000073c6 */ /* 0x004ea40000000000 */
[----:B--2---:R-:W-:Y:S06]  /*7e20*/  BAR.SYNC.DEFER_BLOCKING 0x1, 0x80 ;  /* 0x0042000000007b1d */ /* 0x004fec0000010000 */
[----:B------:R-:W-:Y:S05]  /*7e30*/  @P0 BRA `(.L_x_133) ;  /* 0x0000000000280947 */ /* 0x000fea0003800000 */
[----:B------:R-:W2:Y:S01]  /*7e40*/  LDCU.64 UR6, c[0x0][0x348] ;  /* 0x00006900ff0677ac */ /* 0x000ea20008000a00 */
[----:B------:R-:W-:Y:S01]  /*7e50*/  UIADD3 UR4, UPT, UPT, UR44, 0x2400, URZ ;  /* 0x000024002c047890 */ /* 0x000fe2000fffe0ff */
[----:B------:R-:W-:Y:S05]  /*7e60*/  UMOV UR51, UR36 ;  /* 0x0000002400337c82 */ /* 0x000fea0008000000 */
[----:B------:R-:W-:Y:S04]  /*7e70*/  MOV R94, UR4 ;  /* 0x00000004005e7c02 */ /* 0x000fe80008000f00 */
[----:B------:R-:W-:Y:S01]  /*7e80*/  R2UR UR48, R94 ;  /* 0x000000005e3072ca */ /* 0x000fe200000e0000 */
[----:B--2---:R-:W-:Y:S04]  /*7e90*/  UIADD3 UR4, UP0, UPT, UR6, 0x680, URZ ;  /* 0x0000068006047890 */ /* 0x004fe8000ff1e0ff */
[----:B------:R-:W-:Y:S09]  /*7ea0*/  UIADD3.X UR5, UPT, UPT, URZ, UR7, URZ, UP0, !UPT ;  /* 0x00000007ff057290 */ /* 0x000ff200087fe4ff */
[----:B------:R2:W-:Y:S01]  /*7eb0*/  UTMASTG.3D [UR48], [UR4] ;  /* 0x00000030040073b5 */ /* 0x0005e20008010000 */
[----:B------:R0:W-:Y:S01]  /*7ec0*/  UTMACMDFLUSH ;  /* 0x00000000000079b7 */ /* 0x0001e20000000000 */
[----:B--2---:R-:W-:Y:S04]  /*7ed0*/  DEPBAR.LE SB0, 0x1 ;  /* 0x000080400000791a */ /* 0x004fe80000000000 */
.L_x_133:
[----:B------:R-:W-:Y:S05]  /*7ee0*/  BSYNC.RECONVERGENT B0 ;  /* 0x0000000000007941 */ /* 0x000fea0003800200 */
.L_x_132:
[----:B------:R-:W-:Y:S06]  /*7ef0*/  BAR.SYNC.DEFER_BLOCKING 0x1, 0x80 ;  /* 0x0042000000007b1d */ /* 0x000fec0000010000 */
[----:B------:R-:W2:Y:S01]  /*7f00*/  @P6 SYNCS.PHASECHK.TRANS64.TRYWAIT P0, [R109+URZ+0x220], R110 ;  /* 0x0002206e6d0065a7 */ /* 0x000ea200080011ff */
[----:B------:R-:W-:Y:S01]  /*7f10*/  BSSY B1, `(.L_x_134) ;  /* 0x0000020000017945 */ /* 0x000fe20003800000 */
[----:B--2---:R-:W-:Y:S03]  /*7f20*/  @P6 SEL R102, RZ, 0x1, !P0 ;  /* 0x00000001ff666807 */ /* 0x004fe60004000000 */
[----:B------:R-:W-:Y:S05]  /*7f30*/  @!P6 BRA `(.L_x_135) ;  /* 0x000000000074e947 */ /* 0x000fea0003800000 */
[----:B------:R-:W-:Y:S01]  /*7f40*/  ISETP.NE.AND P1, PT, R103, RZ, PT ;  /* 0x000000ff6700720c */ /* 0x000fe20003f25270 */
[----:B------:R-:W2:Y:S01]  /*7f50*/  S2R R0, SR_CgaCtaId ;  /* 0x0000000000007919 */ /* 0x000ea20000008800 */
[----:B------:R-:W-:Y:S01]  /*7f60*/  ISETP.NE.AND P0, PT, R102, RZ, PT ;  /* 0x000000ff6600720c */ /* 0x000fe20003f05270 */
[----:B------:R-:W-:Y:S10]  /*7f70*/  BSSY B0, `(.L_x_136) ;  /* 0x0000008000007945 */ /* 0x000ff40003800000 */
[----:B------:R-:W-:Y:S05]  /*7f80*/  @P1 IMAD R2, R90, 0x1000, R71 ;  /* 0x000010005a021824 */ /* 0x000fea00078e0247 */
[----:B------:R-:W-:Y:S05]  /*7f90*/  @P1 IADD3 R3, PT, PT, R2, UR44, RZ ;  /* 0x0000002c02031c10 */ /* 0x000fea000fffe0ff */
[----:B------:R-:W-:Y:S01]  /*7fa0*/  @P1 IMAD.IADD R3, R3, 0x1, R108 ;  /* 0x0000000103031824 */ /* 0x000fe200078e026c */
[----:B------:R-:W-:Y:S06]  /*7fb0*/  @P0 BRA `(.L_x_137) ;  /* 0x00000000000c0947 */ /* 0x000fec0003800000 */
[----:B------:R-:W-:Y:S04]  /*7fc0*/  SHF.L.U32 R4, R89, 0x1f, RZ ;  /* 0x0000001f59047819 */ /* 0x000fe800000006ff */
[----:B------:R-:W3:Y:S02]  /*7fd0*/  SYNCS.PHASECHK.TRANS64.TRYWAIT P0, [R109+URZ+0x220], R4 ;  /* 0x000220046d0075a7 */ /* 0x000ee400080011ff */
[----:B---3--:R-:W-:Y:S05]  /*7fe0*/  @!P0 BRA `(.L_x_138) ;  /* 0x0000002000808947 */ /* 0x008fea0003800000 */
.L_x_137:
[----:B------:R-:W-:Y:S05]  /*7ff0*/  BSYNC B0 ;  /* 0x0000000000007941 */ /* 0x000fea0003800000 */
.L_x_136:
[----:B------:R-:W-:Y:S01]  /*8000*/  ISETP.NE.AND P0, PT, R103, RZ, PT ;  /* 0x000000ff6700720c */ /* 0x000fe20003f05270 */
[----:B---3--:R-:W-:Y:S02]  /*8010*/  VIADD R109, R109, 0x230 ;  /* 0x000002306d6d7836 */ /* 0x008fe40000000000 */
[----:B------:R-:W-:Y:S03]  /*8020*/  VIADD R90, R90, 0x1 ;  /* 0x000000015a5a7836 */ /* 0x000fe60000000000 */
[----:B--2---:R-:W-:Y:S07]  /*8030*/  PRMT R0, R0, 0x654, R109 ;  /* 0x0000065400007816 */ /* 0x004fee000000006d */
[----:B------:R2:W3:Y:S04]  /*8040*/  @P0 LDS.128 R72, [R2+UR44+0x400] ;  /* 0x0004002c02480984 */ /* 0x0004e80008000c00 */
[----:B------:R2:W4:Y:S01]  /*8050*/  @P0 LDS.128 R76, [R3+0x410] ;  /* 0x00041000034c0984 */ /* 0x0005220000000c00 */
        /* <DEDUP_REMOVED lines=10> */
[----:B--23--:R-:W-:Y:S02]  /*8100*/  LOP3.LUT R89, R89, R0, RZ, 0x3c, !PT ;  /* 0x0000000059597212 */ /* 0x00cfe400078e3cff */
.L_x_135:
[----:B------:R-:W-:Y:S05]  /*8110*/  BSYNC B1 ;  /* 0x0000000000017941 */ /* 0x000fea0003800000 */
.L_x_134:
[----:B------:R-:W-:Y:S05]  /*8120*/  VIADD R0, R39, 0x40 ;  /* 0x0000004027007836 */ /* 0x000fea0000000000 */
[----:B------:R-:W-:Y:S04]  /*8130*/  SHF.R.U32.HI R0, RZ, 0x15, R0 ;  /* 0x00000015ff007819 */ /* 0x000fe80000011600 */
[----:B------:R-:W-:Y:S11]  /*8140*/  LOP3.LUT P0, RZ, R0, 0x3, R85, 0x48, !PT ;  /* 0x0000000300ff7812 */ /* 0x000ff60007804855 */
[----:B------:R-:W-:Y:S02]  /*8150*/  @!UPT UIADD3 URZ, UPT, UPT, URZ, URZ, URZ ;  /* 0x000000fffffff290 */ /* 0x000fe4000fffe0ff */
[----:B------:R-:W-:Y:S05]  /*8160*/  @!P0 BRA `(.L_x_139) ;  /* 0x0000000000408947 */ /* 0x000fea0003800000 */
[----:B------:R-:W2:Y:S01]  /*8170*/  LDCU.64 UR8, c[0x4][0x70] ;  /* 0x01000e00ff0877ac */ /* 0x000ea20008000a00 */
[----:B------:R-:W-:Y:S01]  /*8180*/  MOV R3, 0x0 ;  /* 0x0000000000037802 */ /* 0x000fe20000000f00 */
[----:B------:R-:W-:Y:S02]  /*8190*/  HFMA2 R12, -RZ, RZ, 0, 5.9604644775390625e-08 ;  /* 0x00000001ff0c7431 */ /* 0x000fe400000001ff */
[----:B------:R-:W-:Y:S02]  /*81a0*/  IMAD.MOV.U32 R8, RZ, RZ, 0x192 ;  /* 0x00000192ff087424 */ /* 0x000fe400078e00ff */
[----:B------:R-:W-:Y:S01]  /*81b0*/  IMAD.MOV.U32 R13, RZ, RZ, RZ ;  /* 0x000000ffff0d7224 */ /* 0x000fe200078e00ff */
[----:B------:R-:W3:Y:S01]  /*81c0*/  LDCU.64 UR6, c[0x4][0x78] ;  /* 0x01000f00ff0677ac */ /* 0x000ee20008000a00 */
[----:B------:R-:W1:Y:S01]  /*81d0*/  LDC.64 R2, c[0x4][R3] ;  /* 0x0100000003027b82 */ /* 0x000e620000000a00 */
[----:B------:R-:W5:Y:S01]  /*81e0*/  LDCU.64 UR4, c[0x4][0x10] ;  /* 0x01000200ff0477ac */ /* 0x000f620008000a00 */
[----:B--2---:R-:W-:Y:S01]  /*81f0*/  MOV R5, UR9 ;  /* 0x0000000900057c02 */ /* 0x004fe20008000f00 */
[----:B------:R-:W-:Y:S01]  /*8200*/  IMAD.U32 R4, RZ, RZ, UR8 ;  /* 0x00000008ff047e24 */ /* 0x000fe2000f8e00ff */
[----:B---3--:R-:W-:Y:S01]  /*8210*/  MOV R7, UR7 ;  /* 0x0000000700077c02 */ /* 0x008fe20008000f00 */
[----:B------:R-:W-:Y:S01]  /*8220*/  IMAD.U32 R6, RZ, RZ, UR6 ;  /* 0x00000006ff067e24 */ /* 0x000fe2000f8e00ff */
[----:B-----5:R-:W-:Y:S01]  /*8230*/  MOV R11, UR5 ;  /* 0x00000005000b7c02 */ /* 0x020fe20008000f00 */
[----:B------:R-:W-:Y:S02]  /*8240*/  IMAD.U32 R10, RZ, RZ, UR4 ;  /* 0x00000004ff0a7e24 */ /* 0x000fe4000f8e00ff */
[----:B------:R-:W-:Y:S07]  /*8250*/  LEPC R20, `(.L_x_139) ;  /* 0x000000001014794e */ /* 0x000fee0000000000 */
[----:B-1--4-:R-:W-:Y:S05]  /*8260*/  CALL.ABS.NOINC R2 ;  /* 0x0000000002007343 */ /* 0x012fea0003c00000 */
.L_x_139:
[----:B------:R-:W-:Y:S01]  /*8270*/  ISETP.NE.AND P0, PT, R95, RZ, PT ;  /* 0x000000ff5f00720c */ /* 0x000fe20003f05270 */
[----:B------:R-:W-:Y:S05]  /*8280*/  WARPSYNC.ALL ;  /* 0x0000000000007948 */ /* 0x000fea0003800000 */
[----:B------:R-:W-:Y:S01]  /*8290*/  R2UR UR4, R39 ;  /* 0x00000000270472ca */ /* 0x000fe200000e0000 */
[----:B------:R-:W2:Y:S01]  /*82a0*/  S2UR UR6, SR_CgaCtaId ;  /* 0x00000000000679c3 */ /* 0x000ea20000008800 */
[-C--:B------:R-:W-:Y:S01]  /*82b0*/  F2FP.F16.E5M2.UNPACK_B R42, R72.reuse ;  /* 0x00000048ff2a723e */ /* 0x080fe200020004ff */
[----:B------:R-:W-:Y:S01]  /*82c0*/  BSSY.RECONVERGENT B0, `(.L_x_140) ;  /* 0x000009c000007945 */ /* 0x000fe20003800200 */
[----:B------:R-:W-:Y:S02]  /*82d0*/  F2FP.F16.E5M2.UNPACK_B R72, R72.H1 ;  /* 0x00000048ff48723e */ /* 0x000fe400030004ff */
[-C--:B------:R-:W-:Y:S01]  /*82e0*/  F2FP.F16.E5M2.UNPACK_B R46, R73.reuse ;  /* 0x00000049ff2e723e */ /* 0x080fe200020004ff */
[--C-:B------:R-:W-:Y:S01]  /*82f0*/  HADD2.F32 R40, -RZ, R42.reuse.H0_H0 ;  /* 0x2000002aff287230 */ /* 0x100fe20000004100 */
[----:B------:R-:W-:Y:S01]  /*8300*/  F2FP.F16.E5M2.UNPACK_B R73, R73.H1 ;  /* 0x00000049ff49723e */ /* 0x000fe200030004ff */
[----:B------:R-:W-:Y:S01]  /*8310*/  HADD2.F32 R42, -RZ, R42.H1_H1 ;  /* 0x3000002aff2a7230 */ /* 0x000fe20000004100 */
[-C--:B------:R-:W-:Y:S01]  /*8320*/  F2FP.F16.E5M2.UNPACK_B R50, R74.reuse ;  /* 0x0000004aff32723e */ /* 0x080fe200020004ff */
[----:B------:R-:W-:Y:S01]  /*8330*/  HADD2.F32 R43, -RZ, R72.H0_H0 ;  /* 0x20000048ff2b7230 */ /* 0x000fe20000004100 */
[----:B------:R-:W-:Y:S01]  /*8340*/  F2FP.F16.E5M2.UNPACK_B R74, R74.H1 ;  /* 0x0000004aff4a723e */ /* 0x000fe200030004ff */
[----:B------:R-:W-:Y:S01]  /*8350*/  LDTM.16dp32bit_t0_t15.x32 R4, tmem[UR4+0x40] ;  /* 0x00004004000479ee */ /* 0x000fe20008a80000 */
[----:B------:R-:W3:Y:S01]  /*8360*/  LDTM.16dp32bit_t16_t31.x32 R4, tmem[UR4+0x60] ;  /* 0x00006004000479ee */ /* 0x000ee20008aa0000 */
[----:B------:R-:W-:Y:S01]  /*8370*/  NOP ;  /* 0x0000000000007918 */ /* 0x000fe20000000000 */
[--C-:B------:R-:W-:Y:S01]  /*8380*/  HADD2.F32 R45, -RZ, R46.reuse.H0_H0 ;  /* 0x2000002eff2d7230 */ /* 0x100fe20000004100 */
[----:B------:R-:W-:Y:S01]  /*8390*/  R2UR UR5, R100 ;  /* 0x00000000640572ca */ /* 0x000fe200000e0000 */
[----:B------:R-:W-:Y:S01]  /*83a0*/  HADD2.F32 R46, -RZ, R46.H1_H1 ;  /* 0x3000002eff2e7230 */ /* 0x000fe20000004100 */
[----:B------:R-:W-:Y:S01]  /*83b0*/  F2FP.F16.E5M2.UNPACK_B R54, R75 ;  /* 0x0000004bff36723e */ /* 0x000fe200020004ff */
[--C-:B------:R-:W-:Y:S01]  /*83c0*/  HADD2.F32 R49, -RZ, R50.reuse.H0_H0 ;  /* 0x20000032ff317230 */ /* 0x100fe20000004100 */
[----:B----4-:R-:W-:Y:S01]  /*83d0*/  F2FP.F16.E5M2.UNPACK_B R58, R76 ;  /* 0x0000004cff3a723e */ /* 0x010fe200020004ff */
[----:B------:R-:W-:Y:S01]  /*83e0*/  HADD2.F32 R50, -RZ, R50.H1_H1 ;  /* 0x30000032ff327230 */ /* 0x000fe20000004100 */
[----:B------:R-:W-:Y:S01]  /*83f0*/  F2FP.F16.E5M2.UNPACK_B R62, R77 ;  /* 0x0000004dff3e723e */ /* 0x000fe200020004ff */
[--C-:B------:R-:W-:Y:S01]  /*8400*/  HADD2.F32 R53, -RZ, R54.reuse.H0_H0 ;  /* 0x20000036ff357230 */ /* 0x100fe20000004100 */
[----:B------:R-:W-:Y:S01]  /*8410*/  F2FP.F16.E5M2.UNPACK_B R66, R78 ;  /* 0x0000004eff42723e */ /* 0x000fe200020004ff */
[----:B------:R-:W-:Y:S01]  /*8420*/  HADD2.F32 R54, -RZ, R54.H1_H1 ;  /* 0x30000036ff367230 */ /* 0x000fe20000004100 */
[----:B------:R-:W-:Y:S01]  /*8430*/  F2FP.F16.E5M2.UNPACK_B R69, R79 ;  /* 0x0000004fff45723e */ /* 0x000fe200020004ff */
[--C-:B------:R-:W-:Y:S01]  /*8440*/  HADD2.F32 R57, -RZ, R58.reuse.H0_H0 ;  /* 0x2000003aff397230 */ /* 0x100fe20000004100 */
[----:B------:R-:W-:Y:S01]  /*8450*/  F2FP.F16.E5M2.UNPACK_B R75, R75.H1 ;  /* 0x0000004bff4b723e */ /* 0x000fe200030004ff */
[----:B------:R-:W-:Y:S01]  /*8460*/  UIADD3 UR4, UPT, UPT, UR5, 0x290, URZ ;  /* 0x0000029005047890 */ /* 0x000fe2000fffe0ff */
[----:B------:R-:W-:Y:S01]  /*8470*/  HADD2.F32 R59, -RZ, R58.H1_H1 ;  /* 0x3000003aff3b7230 */ /* 0x000fe20000004100 */
[----:B------:R-:W-:Y:S01]  /*8480*/  F2FP.F16.E5M2.UNPACK_B R76, R76.H1 ;  /* 0x0000004cff4c723e */ /* 0x000fe200030004ff */
[--C-:B------:R-:W-:Y:S01]  /*8490*/  HADD2.F32 R61, -RZ, R62.reuse.H0_H0 ;  /* 0x2000003eff3d7230 */ /* 0x100fe20000004100 */
[----:B------:R-:W-:Y:S01]  /*84a0*/  F2FP.F16.E5M2.UNPACK_B R77, R77.H1 ;  /* 0x0000004dff4d723e */ /* 0x000fe200030004ff */
[----:B------:R-:W-:Y:S01]  /*84b0*/  HADD2.F32 R62, -RZ, R62.H1_H1 ;  /* 0x3000003eff3e7230 */ /* 0x000fe20000004100 */
[----:B------:R-:W-:Y:S01]  /*84c0*/  F2FP.F16.E5M2.UNPACK_B R78, R78.H1 ;  /* 0x0000004eff4e723e */ /* 0x000fe200030004ff */
[--C-:B------:R-:W-:Y:S01]  /*84d0*/  HADD2.F32 R65, -RZ, R66.reuse.H0_H0 ;  /* 0x20000042ff417230 */ /* 0x100fe20000004100 */
[----:B--2---:R-:W-:Y:S01]  /*84e0*/  UPRMT UR4, UR6, 0x654, UR4 ;  /* 0x0000065406047896 */ /* 0x004fe20008000004 */
        /* <DEDUP_REMOVED lines=8> */
[----:B------:R-:W-:Y:S01]  /*8570*/  SYNCS.ARRIVE.TRANS64.RED.A1T0 RZ, [UR4], RZ ;  /* 0x000000ffffff79a7 */ /* 0x000fe20008100404 */
        /* <DEDUP_REMOVED lines=15> */
[--C-:B------:R-:W-:Y:S02]  /*8670*/  HADD2.F32 R47, -RZ, R73.reuse.H0_H0 ;  /* 0x20000049ff2f7230 */ /* 0x100fe40000004100 */
[C---:B------:R-:W-:Y:S01]  /*8680*/  FMUL R10, R38.reuse, R10 ;  /* 0x0000000a260a7220 */ /* 0x040fe20000400000 */
[C---:B------:R-:W-:Y:S01]  /*8690*/  FFMA R6, R41.reuse, R43, R6 ;  /* 0x0000002b29067223 */ /* 0x040fe20000000006 */
[----:B------:R-:W-:Y:S02]  /*86a0*/  HADD2.F32 R48, -RZ, R73.H1_H1 ;  /* 0x30000049ff307230 */ /* 0x000fe40000004100 */
[C---:B------:R-:W-:Y:S01]  /*86b0*/  FFMA R7, R41.reuse, R44, R7 ;  /* 0x0000002c29077223 */ /* 0x040fe20000000007 */
[C---:B------:R-:W-:Y:S01]  /*86c0*/  FFMA R8, R41.reuse, R45, R8 ;  /* 0x0000002d29087223 */ /* 0x040fe20000000008 */
[C---:B------:R-:W-:Y:S01]  /*86d0*/  FFMA R9, R41.reuse, R46, R9 ;  /* 0x0000002e29097223 */ /* 0x040fe20000000009 */
[----:B------:R-:W-:Y:S01]  /*86e0*/  FFMA R10, R41, R47, R10 ;  /* 0x0000002f290a7223 */ /* 0x000fe2000000000a */
[----:B------:R-:W-:Y:S01]  /*86f0*/  HADD2.F32 R43, -RZ, R69.H0_H0 ;  /* 0x20000045ff2b7230 */ /* 0x000fe20000004100 */
[----:B-1----:R-:W-:Y:S01]  /*8700*/  F2FP.SATFINITE.E5M2.F32.PACK_AB_MERGE_C R96, R7, R6, RZ ;  /* 0x000000060760723e */ /* 0x002fe200048060ff */
[C---:B------:R-:W-:Y:S01]  /*8710*/  FMUL R11, R38.reuse, R11 ;  /* 0x0000000b260b7220 */ /* 0x040fe20000400000 */
[--C-:B------:R-:W-:Y:S02]  /*8720*/  HADD2.F32 R51, -RZ, R74.reuse.H0_H0 ;  /* 0x2000004aff337230 */ /* 0x100fe40000004100 */
[C---:B------:R-:W-:Y:S01]  /*8730*/  FMUL R14, R38.reuse, R14 ;  /* 0x0000000e260e7220 */ /* 0x040fe20000400000 */
[----:B------:R-:W-:Y:S01]  /*8740*/  HADD2.F32 R52, -RZ, R74.H1_H1 ;  /* 0x3000004aff347230 */ /* 0x000fe20000004100 */
[----:B------:R-:W-:Y:S01]  /*8750*/  F2FP.SATFINITE.E5M2.F32.PACK_AB_MERGE_C R96, R5, R4, R96 ;  /* 0x000000040560723e */ /* 0x000fe20004806060 */
[C---:B------:R-:W-:Y:S01]  /*8760*/  FFMA R11, R41.reuse, R48, R11 ;  /* 0x00000030290b7223 */ /* 0x040fe2000000000b */
[C---:B------:R-:W-:Y:S01]  /*8770*/  FFMA R12, R41.reuse, R49, R12 ;  /* 0x00000031290c7223 */ /* 0x040fe2000000000c */
[C---:B------:R-:W-:Y:S01]  /*8780*/  FFMA R13, R41.reuse, R50, R13 ;  /* 0x00000032290d7223 */ /* 0x040fe2000000000d */
[----:B------:R-:W-:Y:S01]  /*8790*/  FFMA R14, R41, R51, R14 ;  /* 0x00000033290e7223 */ /* 0x000fe2000000000e */
[C---:B------:R-:W-:Y:S01]  /*87a0*/  FMUL R15, R38.reuse, R15 ;  /* 0x0000000f260f7220 */ /* 0x040fe20000400000 */
[----:B------:R-:W-:Y:S01]  /*87b0*/  F2FP.F16.E5M2.UNPACK_B R79, R79.H1 ;  /* 0x0000004fff4f723e */ /* 0x000fe200030004ff */
[--C-:B------:R-:W-:Y:S01]  /*87c0*/  HADD2.F32 R55, -RZ, R75.reuse.H0_H0 ;  /* 0x2000004bff377230 */ /* 0x100fe20000004100 */
[----:B------:R-:W-:Y:S01]  /*87d0*/  F2FP.SATFINITE.E5M2.F32.PACK_AB_MERGE_C R97, R11, R10, RZ ;  /* 0x0000000a0b61723e */ /* 0x000fe200048060ff */
[C---:B------:R-:W-:Y:S01]  /*87e0*/  FFMA R15, R41.reuse, R52, R15 ;  /* 0x00000034290f7223 */ /* 0x040fe2000000000f */
[C---:B------:R-:W-:Y:S01]  /*87f0*/  FFMA R16, R41.reuse, R53, R16 ;  /* 0x0000003529107223 */ /* 0x040fe20000000010 */
[----:B------:R-:W-:Y:S01]  /*8800*/  FFMA R17, R41, R54, R17 ;  /* 0x0000003629117223 */ /* 0x000fe20000000011 */
[----:B------:R-:W-:Y:S01]  /*8810*/  F2FP.SATFINITE.E5M2.F32.PACK_AB_MERGE_C R97, R9, R8, R97 ;  /* 0x000000080961723e */ /* 0x000fe20004806061 */
[----:B------:R-:W-:Y:S01]  /*8820*/  HADD2.F32 R56, -RZ, R75.H1_H1 ;  /* 0x3000004bff387230 */ /* 0x000fe20000004100 */
[----:B------:R-:W-:Y:S01]  /*8830*/  F2FP.SATFINITE.E5M2.F32.PACK_AB_MERGE_C R98, R15, R14, RZ ;  /* 0x0000000e0f62723e */ /* 0x000fe200048060ff */
[C---:B------:R-:W-:Y:S01]  /*8840*/  FMUL R18, R38.reuse, R18 ;  /* 0x0000001226127220 */ /* 0x040fe20000400000 */
[C---:B------:R-:W-:Y:S01]  /*8850*/  FMUL R19, R38.reuse, R19 ;  /* 0x0000001326137220 */ /* 0x040fe20000400000 */
[--C-:B------:R-:W-:Y:S02]  /*8860*/  HADD2.F32 R58, -RZ, R76.reuse.H0_H0 ;  /* 0x2000004cff3a7230 */ /* 0x100fe40000004100 */
[C---:B------:R-:W-:Y:S01]  /*8870*/  FMUL R3, R38.reuse, R22 ;  /* 0x0000001626037220 */ /* 0x040fe20000400000 */
[C---:B------:R-:W-:Y:S01]  /*8880*/  FFMA R18, R41.reuse, R55, R18 ;  /* 0x0000003729127223 */ /* 0x040fe20000000012 */
[----:B------:R-:W-:Y:S02]  /*8890*/  HADD2.F32 R60, -RZ, R76.H1_H1 ;  /* 0x3000004cff3c7230 */ /* 0x000fe40000004100 */
        /* <DEDUP_REMOVED lines=42> */
[----:B------:R-:W-:Y:S03]  /*8b40*/  IADD3 R70, PT, PT, R36, 0x1, RZ ;  /* 0x0000000124467810 */ /* 0x000fe60007ffe0ff */
        /* <DEDUP_REMOVED lines=10> */
[----:B------:R-:W-:Y:S02]  /*8bf0*/  UIADD3 UR9, UPT, UPT, UR49, 0x40, URZ ;  /* 0x0000004031097890 */ /* 0x000fe4000fffe0ff */
[----:B------:R-:W-:Y:S01]  /*8c00*/  UIADD3 UR8, UPT, UPT, UR44, 0x3400, URZ ;  /* 0x000034002c087890 */ /* 0x000fe2000fffe0ff */
[----:B------:R-:W-:Y:S01]  /*8c10*/  UMOV UR10, UR50 ;  /* 0x00000032000a7c82 */ /* 0x000fe20008000000 */
[----:B------:R-:W-:Y:S01]  /*8c20*/  UMOV UR11, UR36 ;  /* 0x00000024000b7c82 */ /* 0x000fe20008000000 */
[----:B--2---:R-:W-:Y:S04]  /*8c30*/  UIADD3 UR4, UP0, UPT, UR6, 0x680, URZ ;  /* 0x0000068006047890 */ /* 0x004fe8000ff1e0ff */
[----:B------:R-:W-:Y:S09]  /*8c40*/  UIADD3.X UR5, UPT, UPT, URZ, UR7, URZ, UP0, !UPT ;  /* 0x00000007ff057290 */ /* 0x000ff200087fe4ff */
[----:B------:R2:W-:Y:S01]  /*8c50*/  UTMASTG.3D [UR8], [UR4] ;  /* 0x00000008040073b5 */ /* 0x0005e20008010000 */
[----:B------:R0:W-:Y:S01]  /*8c60*/  UTMACMDFLUSH ;  /* 0x00000000000079b7 */ /* 0x0001e20000000000 */
[----:B--2---:R-:W-:Y:S04]  /*8c70*/  DEPBAR.LE SB0, 0x1 ;  /* 0x000080400000791a */ /* 0x004fe80000000000 */
.L_x_141:
[----:B------:R-:W-:Y:S05]  /*8c80*/  BSYNC.RECONVERGENT B0 ;  /* 0x0000000000007941 */ /* 0x000fea0003800200 */
.L_x_140:
[----:B------:R-:W-:Y:S01]  /*8c90*/  BAR.SYNC.DEFER_BLOCKING 0x1, 0x80 ;  /* 0x0042000000007b1d */ /* 0x000fe20000010000 */
[----:B------:R-:W-:Y:S01]  /*8ca0*/  ISETP.NE.AND P0, PT, R87, 0x2, PT ;  /* 0x000000025700780c */ /* 0x000fe20003f05270 */
[----:B------:R-:W-:Y:S01]  /*8cb0*/  UISETP.NE.AND UP0, UPT, UR45, URZ, UPT ;  /* 0x000000ff2d00728c */ /* 0x000fe2000bf05270 */
[----:B------:R-:W-:Y:S01]  /*8cc0*/  ISETP.NE.AND P1, PT, R70, 0x4, PT ;  /* 0x000000044600780c */ /* 0x000fe20003f25270 */
[----:B------:R-:W-:Y:S01]  /*8cd0*/  UIADD3 UR30, UPT, UPT, UR37, UR62, URZ ;  /* 0x0000003e251e7290 */ /* 0x000fe2000fffe0ff */
[----:B------:R-:W-:Y:S01]  /*8ce0*/  SEL R0, RZ, 0x1, P0 ;  /* 0x00000001ff007807 */ /* 0x000fe20000000000 */
[----:B------:R-:W-:Y:S01]  /*8cf0*/  UIADD3 UR20, UPT, UPT, UR38, UR59, URZ ;  /* 0x0000003b26147290 */ /* 0x000fe2000fffe0ff */
[----:B------:R-:W-:Y:S02]  /*8d00*/  SEL R3, RZ, 0x1, P1 ;  /* 0x00000001ff037807 */ /* 0x000fe40000800000 */
[----:B------:R-:W-:Y:S02]  /*8d10*/  LOP3.LUT R91, R91, R0, RZ, 0x3c, !PT ;  /* 0x000000005b5b7212 */ /* 0x000fe400078e3cff */
[----:B------:R-:W-:Y:S02]  /*8d20*/  LOP3.LUT R92, R92, R3, RZ, 0x3c, !PT ;  /* 0x000000035c5c7212 */ /* 0x000fe400078e3cff */
[----:B------:R-:W-:Y:S02]  /*8d30*/  SEL R87, R87, RZ, P0 ;  /* 0x000000ff57577207 */ /* 0x000fe40000000000 */
[----:B------:R-:W-:Y:S01]  /*8d40*/  SEL R36, R70, RZ, P1 ;  /* 0x000000ff46247207 */ /* 0x000fe20000800000 */
[----:B------:R-:W-:Y:S01]  /*8d50*/  UMOV UR36, UR58 ;  /* 0x0000003a00247c82 */ /* 0x000fe20008000000 */
[----:B------:R-:W-:Y:S05]  /*8d60*/  BRA.U UP0, `(.L_x_142) ;  /* 0xffffffd500987547 */ /* 0x000fea000b83ffff */
[----:B------:R-:W-:Y:S05]  /*8d70*/  EXIT ;  /* 0x000000000000794d */ /* 0x000fea0003800000 */
.L_x_25:
[----:B-1----:R1:W3:Y:S02]  /*8d80*/  SYNCS.PHASECHK.TRANS64.TRYWAIT P0, [R0+URZ+0x2c0], R3 ;  /* 0x0002c003000075a7 */ /* 0x0022e400080011ff */
[----:B---3--:R-:W-:Y:S05]  /*8d90*/  @!P0 NANOSLEEP.SYNCS 0x989680 ;  /* 0x009896800000895d */ /* 0x008fea0003900000 */
[----:B------:R-:W3:Y:S02]  /*8da0*/  @!P0 SYNCS.PHASECHK.TRANS64 P0, [R0+URZ+0x2c0], R3 ;  /* 0x0002c003000085a7 */ /* 0x000ee400080010ff */
[----:B---3--:R-:W-:Y:S05]  /*8db0*/  @!P0 BRA `(.L_x_25) ;  /* 0xfffffffc00f08947 */ /* 0x008fea000383ffff */
[----:B------:R-:W-:Y:S05]  /*8dc0*/  BRA `(.L_x_143) ;  /* 0xffffff8c00ec7947 */ /* 0x000fea000383ffff */
.L_x_28:
[----:B-1----:R-:W-:-:S07]  /*8dd0*/  MOV R0, UR33 ;  /* 0x0000002100007c02 */ /* 0x002fce0008000f00 */
.L_x_144:
[----:B-1----:R1:W3:Y:S02]  /*8de0*/  SYNCS.PHASECHK.TRANS64.TRYWAIT P0, [R0+URZ+0x110], R3 ;  /* 0x00011003000075a7 */ /* 0x0022e400080011ff */
[----:B---3--:R-:W-:Y:S05]  /*8df0*/  @!P0 NANOSLEEP.SYNCS 0x989680 ;  /* 0x009896800000895d */ /* 0x008fea0003900000 */
[----:B------:R-:W3:Y:S02]  /*8e00*/  @!P0 SYNCS.PHASECHK.TRANS64 P0, [R0+URZ+0x110], R3 ;  /* 0x00011003000085a7 */ /* 0x000ee400080010ff */
[----:B---3--:R-:W-:Y:S05]  /*8e10*/  @!P0 BRA `(.L_x_144) ;  /* 0xfffffffc00f08947 */ /* 0x008fea000383ffff */
[----:B------:R-:W-:Y:S05]  /*8e20*/  BRA `(.L_x_27) ;  /* 0xffffff90002c7947 */ /* 0x000fea000383ffff */
.L_x_35:
[----:B-1----:R-:W-:-:S07]  /*8e30*/  MOV R0, UR9 ;  /* 0x0000000900007c02 */ /* 0x002fce0008000f00 */
.L_x_145:
[----:B-1----:R1:W3:Y:S02]  /*8e40*/  SYNCS.PHASECHK.TRANS64.TRYWAIT P0, [R0+URZ+0x110], R3 ;  /* 0x00011003000075a7 */ /* 0x0022e400080011ff */
[----:B---3--:R-:W-:Y:S05]  /*8e50*/  @!P0 NANOSLEEP.SYNCS 0x989680 ;  /* 0x009896800000895d */ /* 0x008fea0003900000 */
[----:B------:R-:W3:Y:S02]  /*8e60*/  @!P0 SYNCS.PHASECHK.TRANS64 P0, [R0+URZ+0x110], R3 ;  /* 0x00011003000085a7 */ /* 0x000ee400080010ff */
[----:B---3--:R-:W-:Y:S05]  /*8e70*/  @!P0 BRA `(.L_x_145) ;  /* 0xfffffffc00f08947 */ /* 0x008fea000383ffff */
[----:B------:R-:W-:Y:S05]  /*8e80*/  BRA `(.L_x_34) ;  /* 0xffffff9000e87947 */ /* 0x000fea000383ffff */
.L_x_40:
[----:B-1----:R1:W3:Y:S02]  /*8e90*/  SYNCS.PHASECHK.TRANS64.TRYWAIT P0, [R3+URZ+0x250], R0 ;  /* 0x00025000030075a7 */ /* 0x0022e400080011ff */
[----:B---3--:R-:W-:Y:S05]  /*8ea0*/  @!P0 NANOSLEEP.SYNCS 0x989680 ;  /* 0x009896800000895d */ /* 0x008fea0003900000 */
[----:B------:R-:W3:Y:S02]  /*8eb0*/  @!P0 SYNCS.PHASECHK.TRANS64 P0, [R3+URZ+0x250], R0 ;  /* 0x00025000030085a7 */ /* 0x000ee400080010ff */
[----:B---3--:R-:W-:Y:S05]  /*8ec0*/  @!P0 BRA `(.L_x_40) ;  /* 0xfffffffc00f08947 */ /* 0x008fea000383ffff */
[----:B------:R-:W-:Y:S05]  /*8ed0*/  BRA `(.L_x_146) ;  /* 0xffffff9400887947 */ /* 0x000fea000383ffff */
.L_x_44:
[----:B-1----:R-:W-:-:S07]  /*8ee0*/  MOV R0, UR4 ;  /* 0x0000000400007c02 */ /* 0x002fce0008000f00 */
.L_x_147:
[----:B-1----:R1:W3:Y:S02]  /*8ef0*/  SYNCS.PHASECHK.TRANS64.TRYWAIT P0, [R0+URZ], R3 ;  /* 0x00000003000075a7 */ /* 0x0022e400080011ff */
[----:B---3--:R-:W-:Y:S05]  /*8f00*/  @!P0 NANOSLEEP.SYNCS 0x989680 ;  /* 0x009896800000895d */ /* 0x008fea0003900000 */
[----:B------:R-:W3:Y:S02]  /*8f10*/  @!P0 SYNCS.PHASECHK.TRANS64 P0, [R0+URZ], R3 ;  /* 0x00000003000085a7 */ /* 0x000ee400080010ff */
[----:B---3--:R-:W-:Y:S05]  /*8f20*/  @!P0 BRA `(.L_x_147) ;  /* 0xfffffffc00f08947 */ /* 0x008fea000383ffff */
[----:B------:R-:W-:Y:S05]  /*8f30*/  BRA `(.L_x_148) ;  /* 0xffffff9c002c7947 */ /* 0x000fea000383ffff */
.L_x_45:
[----:B------:R-:W-:-:S07]  /*8f40*/  MOV R0, UR5 ;  /* 0x0000000500007c02 */ /* 0x000fce0008000f00 */
.L_x_149:
[----:B-1----:R1:W3:Y:S02]  /*8f50*/  SYNCS.PHASECHK.TRANS64.TRYWAIT P0, [R0+URZ], R3 ;  /* 0x00000003000075a7 */ /* 0x0022e400080011ff */
[----:B---3--:R-:W-:Y:S05]  /*8f60*/  @!P0 NANOSLEEP.SYNCS 0x989680 ;  /* 0x009896800000895d */ /* 0x008fea0003900000 */
[----:B------:R-:W3:Y:S02]  /*8f70*/  @!P0 SYNCS.PHASECHK.TRANS64 P0, [R0+URZ], R3 ;  /* 0x00000003000085a7 */ /* 0x000ee400080010ff */
[----:B---3--:R-:W-:Y:S05]  /*8f80*/  @!P0 BRA `(.L_x_149) ;  /* 0xfffffffc00f08947 */ /* 0x008fea000383ffff */
[----:B------:R-:W-:Y:S05]  /*8f90*/  BRA `(.L_x_150) ;  /* 0xffffff9c00387947 */ /* 0x000fea000383ffff */
.L_x_46:
[----:B------:R-:W-:-:S07]  /*8fa0*/  MOV R0, UR5 ;  /* 0x0000000500007c02 */ /* 0x000fce0008000f00 */
.L_x_151:
[----:B-1----:R1:W3:Y:S02]  /*8fb0*/  SYNCS.PHASECHK.TRANS64.TRYWAIT P0, [R0+URZ], R3 ;  /* 0x00000003000075a7 */ /* 0x0022e400080011ff */
[----:B---3--:R-:W-:Y:S05]  /*8fc0*/  @!P0 NANOSLEEP.SYNCS 0x989680 ;  /* 0x009896800000895d */ /* 0x008fea0003900000 */
[----:B------:R-:W3:Y:S02]  /*8fd0*/  @!P0 SYNCS.PHASECHK.TRANS64 P0, [R0+URZ], R3 ;  /* 0x00000003000085a7 */ /* 0x000ee400080010ff */
[----:B---3--:R-:W-:Y:S05]  /*8fe0*/  @!P0 BRA `(.L_x_151) ;  /* 0xfffffffc00f08947 */ /* 0x008fea000383ffff */
[----:B------:R-:W-:Y:S05]  /*8ff0*/  BRA `(.L_x_152) ;  /* 0xffffff9c00447947 */ /* 0x000fea000383ffff */
.L_x_47:
[----:B------:R-:W-:-:S07]  /*9000*/  MOV R0, UR5 ;  /* 0x0000000500007c02 */ /* 0x000fce0008000f00 */
.L_x_153:
[----:B-1----:R1:W3:Y:S02]  /*9010*/  SYNCS.PHASECHK.TRANS64.TRYWAIT P0, [R0+URZ], R3 ;  /* 0x00000003000075a7 */ /* 0x0022e400080011ff */
[----:B---3--:R-:W-:Y:S05]  /*9020*/  @!P0 NANOSLEEP.SYNCS 0x989680 ;  /* 0x009896800000895d */ /* 0x008fea0003900000 */
[----:B------:R-:W3:Y:S02]  /*9030*/  @!P0 SYNCS.PHASECHK.TRANS64 P0, [R0+URZ], R3 ;  /* 0x00000003000085a7 */ /* 0x000ee400080010ff */
[----:B---3--:R-:W-:Y:S05]  /*9040*/  @!P0 BRA `(.L_x_153) ;  /* 0xfffffffc00f08947 */ /* 0x008fea000383ffff */
[----:B------:R-:W-:Y:S05]  /*9050*/  BRA `(.L_x_154) ;  /* 0xffffff9c00507947 */ /* 0x000fea000383ffff */
.L_x_48:
[----:B------:R-:W-:-:S07]  /*9060*/  MOV R0, UR5 ;  /* 0x0000000500007c02 */ /* 0x000fce0008000f00 */
.L_x_155:
[----:B-1----:R1:W3:Y:S02]  /*9070*/  SYNCS.PHASECHK.TRANS64.TRYWAIT P0, [R0+URZ], R3 ;  /* 0x00000003000075a7 */ /* 0x0022e400080011ff */
[----:B---3--:R-:W-:Y:S05]  /*9080*/  @!P0 NANOSLEEP.SYNCS 0x989680 ;  /* 0x009896800000895d */ /* 0x008fea0003900000 */
[----:B------:R-:W3:Y:S02]  /*9090*/  @!P0 SYNCS.PHASECHK.TRANS64 P0, [R0+URZ], R3 ;  /* 0x00000003000085a7 */ /* 0x000ee400080010ff */
[----:B---3--:R-:W-:Y:S05]  /*90a0*/  @!P0 BRA `(.L_x_155) ;  /* 0xfffffffc00f08947 */ /* 0x008fea000383ffff */
[----:B------:R-:W-:Y:S05]  /*90b0*/  BRA `(.L_x_156) ;  /* 0xffffff9c005c7947 */ /* 0x000fea000383ffff */
.L_x_49:
[----:B------:R-:W-:-:S07]  /*90c0*/  MOV R0, UR5 ;  /* 0x0000000500007c02 */ /* 0x000fce0008000f00 */
.L_x_157:
[----:B-1----:R1:W3:Y:S02]  /*90d0*/  SYNCS.PHASECHK.TRANS64.TRYWAIT P0, [R0+URZ], R3 ;  /* 0x00000003000075a7 */ /* 0x0022e400080011ff */
[----:B---3--:R-:W-:Y:S05]  /*90e0*/  @!P0 NANOSLEEP.SYNCS 0x989680 ;  /* 0x009896800000895d */ /* 0x008fea0003900000 */
[----:B------:R-:W3:Y:S02]  /*90f0*/  @!P0 SYNCS.PHASECHK.TRANS64 P0, [R0+URZ], R3 ;  /* 0x00000003000085a7 */ /* 0x000ee400080010ff */
[----:B---3--:R-:W-:Y:S05]  /*9100*/  @!P0 BRA `(.L_x_157) ;  /* 0xfffffffc00f08947 */ /* 0x008fea000383ffff */
[----:B------:R-:W-:Y:S05]  /*9110*/  BRA `(.L_x_158) ;  /* 0xffffff9c00687947 */ /* 0x000fea000383ffff */
.L_x_50:
[----:B------:R-:W-:-:S07]  /*9120*/  MOV R0, UR5 ;  /* 0x0000000500007c02 */ /* 0x000fce0008000f00 */
.L_x_159:
[----:B-1----:R1:W3:Y:S02]  /*9130*/  SYNCS.PHASECHK.TRANS64.TRYWAIT P0, [R0+URZ], R3 ;  /* 0x00000003000075a7 */ /* 0x0022e400080011ff */
[----:B---3--:R-:W-:Y:S05]  /*9140*/  @!P0 NANOSLEEP.SYNCS 0x989680 ;  /* 0x009896800000895d */ /* 0x008fea0003900000 */
[----:B------:R-:W3:Y:S02]  /*9150*/  @!P0 SYNCS.PHASECHK.TRANS64 P0, [R0+URZ], R3 ;  /* 0x00000003000085a7 */ /* 0x000ee400080010ff */
[----:B---3--:R-:W-:Y:S05]  /*9160*/  @!P0 BRA `(.L_x_159) ;  /* 0xfffffffc00f08947 */ /* 0x008fea000383ffff */
[----:B------:R-:W-:Y:S05]  /*9170*/  BRA `(.L_x_160) ;  /* 0xffffff9c00747947 */ /* 0x000fea000383ffff */
.L_x_51:
[----:B------:R-:W-:-:S07]  /*9180*/  MOV R0, UR5 ;  /* 0x0000000500007c02 */ /* 0x000fce0008000f00 */
.L_x_161:
[----:B-1----:R1:W3:Y:S02]  /*9190*/  SYNCS.PHASECHK.TRANS64.TRYWAIT P0, [R0+URZ], R3 ;  /* 0x00000003000075a7 */ /* 0x0022e400080011ff */
[----:B---3--:R-:W-:Y:S05]  /*91a0*/  @!P0 NANOSLEEP.SYNCS 0x989680 ;  /* 0x009896800000895d */ /* 0x008fea0003900000 */
[----:B------:R-:W3:Y:S02]  /*91b0*/  @!P0 SYNCS.PHASECHK.TRANS64 P0, [R0+URZ], R3 ;  /* 0x00000003000085a7 */ /* 0x000ee400080010ff */
[----:B---3--:R-:W-:Y:S05]  /*91c0*/  @!P0 BRA `(.L_x_161) ;  /* 0xfffffffc00f08947 */ /* 0x008fea000383ffff */
[----:B------:R-:W-:Y:S05]  /*91d0*/  BRA `(.L_x_162) ;  /* 0xffffff9c00807947 */ /* 0x000fea000383ffff */
.L_x_52:
[----:B------:R-:W-:-:S07]  /*91e0*/  MOV R0, UR5 ;  /* 0x0000000500007c02 */ /* 0x000fce0008000f00 */
.L_x_163:
[----:B-1----:R1:W3:Y:S02]  /*91f0*/  SYNCS.PHASECHK.TRANS64.TRYWAIT P0, [R0+URZ], R3 ;  /* 0x00000003000075a7 */ /* 0x0022e400080011ff */
[----:B---3--:R-:W-:Y:S05]  /*9200*/  @!P0 NANOSLEEP.SYNCS 0x989680 ;  /* 0x009896800000895d */ /* 0x008fea0003900000 */
[----:B------:R-:W3:Y:S02]  /*9210*/  @!P0 SYNCS.PHASECHK.TRANS64 P0, [R0+URZ], R3 ;  /* 0x00000003000085a7 */ /* 0x000ee400080010ff */
[----:B---3--:R-:W-:Y:S05]  /*9220*/  @!P0 BRA `(.L_x_163) ;  /* 0xfffffffc00f08947 */ /* 0x008fea000383ffff */
[----:B------:R-:W-:Y:S05]  /*9230*/  BRA `(.L_x_164) ;  /* 0xffffff9c008c7947 */ /* 0x000fea000383ffff */
.L_x_53:
[----:B------:R-:W-:-:S07]  /*9240*/  MOV R0, UR5 ;  /* 0x0000000500007c02 */ /* 0x000fce0008000f00 */
.L_x_165:
[----:B-1----:R1:W3:Y:S02]  /*9250*/  SYNCS.PHASECHK.TRANS64.TRYWAIT P0, [R0+URZ], R3 ;  /* 0x00000003000075a7 */ /* 0x0022e400080011ff */
[----:B---3--:R-:W-:Y:S05]  /*9260*/  @!P0 NANOSLEEP.SYNCS 0x989680 ;  /* 0x009896800000895d */ /* 0x008fea0003900000 */
[----:B------:R-:W3:Y:S02]  /*9270*/  @!P0 SYNCS.PHASECHK.TRANS64 P0, [R0+URZ], R3 ;  /* 0x00000003000085a7 */ /* 0x000ee400080010ff */
[----:B---3--:R-:W-:Y:S05]  /*9280*/  @!P0 BRA `(.L_x_165) ;  /* 0xfffffffc00f08947 */ /* 0x008fea000383ffff */
[----:B------:R-:W-:Y:S05]  /*9290*/  BRA `(.L_x_166) ;  /* 0xffffff9c00987947 */ /* 0x000fea000383ffff */
.L_x_54:
[----:B------:R-:W-:-:S07]  /*92a0*/  MOV R0, UR5 ;  /* 0x0000000500007c02 */ /* 0x000fce0008000f00 */
.L_x_167:
[----:B-1----:R1:W3:Y:S02]  /*92b0*/  SYNCS.PHASECHK.TRANS64.TRYWAIT P0, [R0+URZ], R3 ;  /* 0x00000003000075a7 */ /* 0x0022e400080011ff */
[----:B---3--:R-:W-:Y:S05]  /*92c0*/  @!P0 NANOSLEEP.SYNCS 0x989680 ;  /* 0x009896800000895d */ /* 0x008fea0003900000 */
[----:B------:R-:W3:Y:S02]  /*92d0*/  @!P0 SYNCS.PHASECHK.TRANS64 P0, [R0+URZ], R3 ;  /* 0x00000003000085a7 */ /* 0x000ee400080010ff */
[----:B---3--:R-:W-:Y:S05]  /*92e0*/  @!P0 BRA `(.L_x_167) ;  /* 0xfffffffc00f08947 */ /* 0x008fea000383ffff */
[----:B------:R-:W-:Y:S05]  /*92f0*/  BRA `(.L_x_168) ;  /* 0xffffff9c00a47947 */ /* 0x000fea000383ffff */
.L_x_55:
[----:B------:R-:W-:-:S07]  /*9300*/  MOV R0, UR5 ;  /* 0x0000000500007c02 */ /* 0x000fce0008000f00 */
.L_x_169:
[----:B-1----:R1:W3:Y:S02]  /*9310*/  SYNCS.PHASECHK.TRANS64.TRYWAIT P0, [R0+URZ], R3 ;  /* 0x00000003000075a7 */ /* 0x0022e400080011ff */
[----:B---3--:R-:W-:Y:S05]  /*9320*/  @!P0 NANOSLEEP.SYNCS 0x989680 ;  /* 0x009896800000895d */ /* 0x008fea0003900000 */
[----:B------:R-:W3:Y:S02]  /*9330*/  @!P0 SYNCS.PHASECHK.TRANS64 P0, [R0+URZ], R3 ;  /* 0x00000003000085a7 */ /* 0x000ee400080010ff */
[----:B---3--:R-:W-:Y:S05]  /*9340*/  @!P0 BRA `(.L_x_169) ;  /* 0xfffffffc00f08947 */ /* 0x008fea000383ffff */
[----:B------:R-:W-:Y:S05]  /*9350*/  BRA `(.L_x_170) ;  /* 0xffffff9c00b07947 */ /* 0x000fea000383ffff */
.L_x_56:
[----:B------:R-:W-:-:S07]  /*9360*/  MOV R0, UR5 ;  /* 0x0000000500007c02 */ /* 0x000fce0008000f00 */
.L_x_171:
[----:B-1----:R1:W3:Y:S02]  /*9370*/  SYNCS.PHASECHK.TRANS64.TRYWAIT P0, [R0+URZ], R3 ;  /* 0x00000003000075a7 */ /* 0x0022e400080011ff */
[----:B---3--:R-:W-:Y:S05]  /*9380*/  @!P0 NANOSLEEP.SYNCS 0x989680 ;  /* 0x009896800000895d */ /* 0x008fea0003900000 */
[----:B------:R-:W3:Y:S02]  /*9390*/  @!P0 SYNCS.PHASECHK.TRANS64 P0, [R0+URZ], R3 ;  /* 0x00000003000085a7 */ /* 0x000ee400080010ff */
[----:B---3--:R-:W-:Y:S05]  /*93a0*/  @!P0 BRA `(.L_x_171) ;  /* 0xfffffffc00f08947 */ /* 0x008fea000383ffff */
[----:B------:R-:W-:Y:S05]  /*93b0*/  BRA `(.L_x_172) ;  /* 0xffffff9c00bc7947 */ /* 0x000fea000383ffff */
.L_x_57:
[----:B------:R-:W-:-:S07]  /*93c0*/  MOV R0, UR5 ;  /* 0x0000000500007c02 */ /* 0x000fce0008000f00 */
.L_x_173:
[----:B-1----:R1:W3:Y:S02]  /*93d0*/  SYNCS.PHASECHK.TRANS64.TRYWAIT P0, [R0+URZ], R3 ;  /* 0x00000003000075a7 */ /* 0x0022e400080011ff */
[----:B---3--:R-:W-:Y:S05]  /*93e0*/  @!P0 NANOSLEEP.SYNCS 0x989680 ;  /* 0x009896800000895d */ /* 0x008fea0003900000 */
[----:B------:R-:W3:Y:S02]  /*93f0*/  @!P0 SYNCS.PHASECHK.TRANS64 P0, [R0+URZ], R3 ;  /* 0x00000003000085a7 */ /* 0x000ee400080010ff */
[----:B---3--:R-:W-:Y:S05]  /*9400*/  @!P0 BRA `(.L_x_173) ;  /* 0xfffffffc00f08947 */ /* 0x008fea000383ffff */
[----:B------:R-:W-:Y:S05]  /*9410*/  BRA `(.L_x_174) ;  /* 0xffffff9c00c87947 */ /* 0x000fea000383ffff */
.L_x_58:
[----:B------:R-:W-:-:S07]  /*9420*/  MOV R0, UR5 ;  /* 0x0000000500007c02 */ /* 0x000fce0008000f00 */
.L_x_175:
[----:B-1----:R1:W3:Y:S02]  /*9430*/  SYNCS.PHASECHK.TRANS64.TRYWAIT P0, [R0+URZ], R3 ;  /* 0x00000003000075a7 */ /* 0x0022e400080011ff */
[----:B---3--:R-:W-:Y:S05]  /*9440*/  @!P0 NANOSLEEP.SYNCS 0x989680 ;  /* 0x009896800000895d */ /* 0x008fea0003900000 */
[----:B------:R-:W3:Y:S02]  /*9450*/  @!P0 SYNCS.PHASECHK.TRANS64 P0, [R0+URZ], R3 ;  /* 0x00000003000085a7 */ /* 0x000ee400080010ff */
[----:B---3--:R-:W-:Y:S05]  /*9460*/  @!P0 BRA `(.L_x_175) ;  /* 0xfffffffc00f08947 */ /* 0x008fea000383ffff */
[----:B------:R-:W-:Y:S05]  /*9470*/  BRA `(.L_x_176) ;  /* 0xffffff9c00d47947 */ /* 0x000fea000383ffff */
.L_x_59:
[----:B------:R-:W-:-:S07]  /*9480*/  MOV R0, UR5 ;  /* 0x0000000500007c02 */ /* 0x000fce0008000f00 */
.L_x_177:
[----:B-1----:R1:W3:Y:S02]  /*9490*/  SYNCS.PHASECHK.TRANS64.TRYWAIT P0, [R0+URZ], R3 ;  /* 0x00000003000075a7 */ /* 0x0022e400080011ff */
[----:B---3--:R-:W-:Y:S05]  /*94a0*/  @!P0 NANOSLEEP.SYNCS 0x989680 ;  /* 0x009896800000895d */ /* 0x008fea0003900000 */
[----:B------:R-:W3:Y:S02]  /*94b0*/  @!P0 SYNCS.PHASECHK.TRANS64 P0, [R0+URZ], R3 ;  /* 0x00000003000085a7 */ /* 0x000ee400080010ff */
[----:B---3--:R-:W-:Y:S05]  /*94c0*/  @!P0 BRA `(.L_x_177) ;  /* 0xfffffffc00f08947 */ /* 0x008fea000383ffff */
[----:B------:R-:W-:Y:S05]  /*94d0*/  BRA `(.L_x_178) ;  /* 0xffffff9c00e07947 */ /* 0x000fea000383ffff */
.L_x_60:
[----:B------:R-:W-:-:S07]  /*94e0*/  MOV R0, UR5 ;  /* 0x0000000500007c02 */ /* 0x000fce0008000f00 */
.L_x_179:
[----:B-1----:R1:W3:Y:S02]  /*94f0*/  SYNCS.PHASECHK.TRANS64.TRYWAIT P0, [R0+URZ], R3 ;  /* 0x00000003000075a7 */ /* 0x0022e400080011ff */
[----:B---3--:R-:W-:Y:S05]  /*9500*/  @!P0 NANOSLEEP.SYNCS 0x989680 ;  /* 0x009896800000895d */ /* 0x008fea0003900000 */
[----:B------:R-:W3:Y:S02]  /*9510*/  @!P0 SYNCS.PHASECHK.TRANS64 P0, [R0+URZ], R3 ;  /* 0x00000003000085a7 */ /* 0x000ee400080010ff */
[----:B---3--:R-:W-:Y:S05]  /*9520*/  @!P0 BRA `(.L_x_179) ;  /* 0xfffffffc00f08947 */ /* 0x008fea000383ffff */
[----:B------:R-:W-:Y:S05]  /*9530*/  BRA `(.L_x_180) ;  /* 0xffffff9c00ec7947 */ /* 0x000fea000383ffff */
.L_x_61:
[----:B------:R-:W-:-:S07]  /*9540*/  MOV R0, UR5 ;  /* 0x0000000500007c02 */ /* 0x000fce0008000f00 */
.L_x_181:
[----:B-1----:R1:W3:Y:S02]  /*9550*/  SYNCS.PHASECHK.TRANS64.TRYWAIT P0, [R0+URZ], R3 ;  /* 0x00000003000075a7 */ /* 0x0022e400080011ff */
[----:B---3--:R-:W-:Y:S05]  /*9560*/  @!P0 NANOSLEEP.SYNCS 0x989680 ;  /* 0x009896800000895d */ /* 0x008fea0003900000 */
[----:B------:R-:W3:Y:S02]  /*9570*/  @!P0 SYNCS.PHASECHK.TRANS64 P0, [R0+URZ], R3 ;  /* 0x00000003000085a7 */ /* 0x000ee400080010ff */
[----:B---3--:R-:W-:Y:S05]  /*9580*/  @!P0 BRA `(.L_x_181) ;  /* 0xfffffffc00f08947 */ /* 0x008fea000383ffff */
[----:B------:R-:W-:Y:S05]  /*9590*/  BRA `(.L_x_182) ;  /* 0xffffff9c00f87947 */ /* 0x000fea000383ffff */
.L_x_62:
[----:B------:R-:W-:-:S07]  /*95a0*/  MOV R0, UR5 ;  /* 0x0000000500007c02 */ /* 0x000fce0008000f00 */
.L_x_183:
[----:B-1----:R1:W3:Y:S02]  /*95b0*/  SYNCS.PHASECHK.TRANS64.TRYWAIT P0, [R0+URZ], R3 ;  /* 0x00000003000075a7 */ /* 0x0022e400080011ff */
[----:B---3--:R-:W-:Y:S05]  /*95c0*/  @!P0 NANOSLEEP.SYNCS 0x989680 ;  /* 0x009896800000895d */ /* 0x008fea0003900000 */
[----:B------:R-:W3:Y:S02]  /*95d0*/  @!P0 SYNCS.PHASECHK.TRANS64 P0, [R0+URZ], R3 ;  /* 0x00000003000085a7 */ /* 0x000ee400080010ff */
[----:B---3--:R-:W-:Y:S05]  /*95e0*/  @!P0 BRA `(.L_x_183) ;  /* 0xfffffffc00f08947 */ /* 0x008fea000383ffff */
[----:B------:R-:W-:Y:S05]  /*95f0*/  BRA `(.L_x_184) ;  /* 0xffffffa000047947 */ /* 0x000fea000383ffff */
.L_x_63:
[----:B------:R-:W-:-:S07]  /*9600*/  MOV R0, UR5 ;  /* 0x0000000500007c02 */ /* 0x000fce0008000f00 */
.L_x_185:
[----:B-1----:R1:W3:Y:S02]  /*9610*/  SYNCS.PHASECHK.TRANS64.TRYWAIT P0, [R0+URZ], R3 ;  /* 0x00000003000075a7 */ /* 0x0022e400080011ff */
[----:B---3--:R-:W-:Y:S05]  /*9620*/  @!P0 NANOSLEEP.SYNCS 0x989680 ;  /* 0x009896800000895d */ /* 0x008fea0003900000 */
[----:B------:R-:W3:Y:S02]  /*9630*/  @!P0 SYNCS.PHASECHK.TRANS64 P0, [R0+URZ], R3 ;  /* 0x00000003000085a7 */ /* 0x000ee400080010ff */
[----:B---3--:R-:W-:Y:S05]  /*9640*/  @!P0 BRA `(.L_x_185) ;  /* 0xfffffffc00f08947 */ /* 0x008fea000383ffff */
[----:B------:R-:W-:Y:S05]  /*9650*/  BRA `(.L_x_186) ;  /* 0xffffffa000107947 */ /* 0x000fea000383ffff */
.L_x_64:
[----:B------:R-:W-:-:S07]  /*9660*/  MOV R0, UR5 ;  /* 0x0000000500007c02 */ /* 0x000fce0008000f00 */
.L_x_187:
[----:B-1----:R1:W3:Y:S02]  /*9670*/  SYNCS.PHASECHK.TRANS64.TRYWAIT P0, [R0+URZ], R3 ;  /* 0x00000003000075a7 */ /* 0x0022e400080011ff */
[----:B---3--:R-:W-:Y:S05]  /*9680*/  @!P0 NANOSLEEP.SYNCS 0x989680 ;  /* 0x009896800000895d */ /* 0x008fea0003900000 */
[----:B------:R-:W3:Y:S02]  /*9690*/  @!P0 SYNCS.PHASECHK.TRANS64 P0, [R0+URZ], R3 ;  /* 0x00000003000085a7 */ /* 0x000ee400080010ff */
[----:B---3--:R-:W-:Y:S05]  /*96a0*/  @!P0 BRA `(.L_x_187) ;  /* 0xfffffffc00f08947 */ /* 0x008fea000383ffff */
[----:B------:R-:W-:Y:S05]  /*96b0*/  BRA `(.L_x_188) ;  /* 0xffffffa0001c7947 */ /* 0x000fea000383ffff */
.L_x_65:
[----:B------:R-:W-:-:S07]  /*96c0*/  MOV R0, UR5 ;  /* 0x0000000500007c02 */ /* 0x000fce0008000f00 */
.L_x_189:
[----:B-1----:R1:W3:Y:S02]  /*96d0*/  SYNCS.PHASECHK.TRANS64.TRYWAIT P0, [R0+URZ], R3 ;  /* 0x00000003000075a7 */ /* 0x0022e400080011ff */
[----:B---3--:R-:W-:Y:S05]  /*96e0*/  @!P0 NANOSLEEP.SYNCS 0x989680 ;  /* 0x009896800000895d */ /* 0x008fea0003900000 */
[----:B------:R-:W3:Y:S02]  /*96f0*/  @!P0 SYNCS.PHASECHK.TRANS64 P0, [R0+URZ], R3 ;  /* 0x00000003000085a7 */ /* 0x000ee400080010ff */
[----:B---3--:R-:W-:Y:S05]  /*9700*/  @!P0 BRA `(.L_x_189) ;  /* 0xfffffffc00f08947 */ /* 0x008fea000383ffff */
[----:B------:R-:W-:Y:S05]  /*9710*/  BRA `(.L_x_190) ;  /* 0xffffffa000287947 */ /* 0x000fea000383ffff */
.L_x_66:
[----:B------:R-:W-:-:S07]  /*9720*/  MOV R0, UR5 ;  /* 0x0000000500007c02 */ /* 0x000fce0008000f00 */
.L_x_191:
[----:B-1----:R1:W3:Y:S02]  /*9730*/  SYNCS.PHASECHK.TRANS64.TRYWAIT P0, [R0+URZ], R3 ;  /* 0x00000003000075a7 */ /* 0x0022e400080011ff */
[----:B---3--:R-:W-:Y:S05]  /*9740*/  @!P0 NANOSLEEP.SYNCS 0x989680 ;  /* 0x009896800000895d */ /* 0x008fea0003900000 */
[----:B------:R-:W3:Y:S02]  /*9750*/  @!P0 SYNCS.PHASECHK.TRANS64 P0, [R0+URZ], R3 ;  /* 0x00000003000085a7 */ /* 0x000ee400080010ff */
[----:B---3--:R-:W-:Y:S05]  /*9760*/  @!P0 BRA `(.L_x_191) ;  /* 0xfffffffc00f08947 */ /* 0x008fea000383ffff */
[----:B------:R-:W-:Y:S05]  /*9770*/  BRA `(.L_x_192) ;  /* 0xffffffa000347947 */ /* 0x000fea000383ffff */
.L_x_67:
[----:B------:R-:W-:-:S07]  /*9780*/  MOV R0, UR5 ;  /* 0x0000000500007c02 */ /* 0x000fce0008000f00 */
.L_x_193:
[----:B-1----:R1:W3:Y:S02]  /*9790*/  SYNCS.PHASECHK.TRANS64.TRYWAIT P0, [R0+URZ], R3 ;  /* 0x00000003000075a7 */ /* 0x0022e400080011ff */
[----:B---3--:R-:W-:Y:S05]  /*97a0*/  @!P0 NANOSLEEP.SYNCS 0x989680 ;  /* 0x009896800000895d */ /* 0x008fea0003900000 */
[----:B------:R-:W3:Y:S02]  /*97b0*/  @!P0 SYNCS.PHASECHK.TRANS64 P0, [R0+URZ], R3 ;  /* 0x00000003000085a7 */ /* 0x000ee400080010ff */
[----:B---3--:R-:W-:Y:S05]  /*97c0*/  @!P0 BRA `(.L_x_193) ;  /* 0xfffffffc00f08947 */ /* 0x008fea000383ffff */
[----:B------:R-:W-:Y:S05]  /*97d0*/  BRA `(.L_x_194) ;  /* 0xffffffa000407947 */ /* 0x000fea000383ffff */
.L_x_68:
[----:B------:R-:W-:-:S07]  /*97e0*/  MOV R0, UR5 ;  /* 0x0000000500007c02 */ /* 0x000fce0008000f00 */
.L_x_195:
[----:B-1----:R1:W3:Y:S02]  /*97f0*/  SYNCS.PHASECHK.TRANS64.TRYWAIT P0, [R0+URZ], R3 ;  /* 0x00000003000075a7 */ /* 0x0022e400080011ff */
[----:B---3--:R-:W-:Y:S05]  /*9800*/  @!P0 NANOSLEEP.SYNCS 0x989680 ;  /* 0x009896800000895d */ /* 0x008fea0003900000 */
[----:B------:R-:W3:Y:S02]  /*9810*/  @!P0 SYNCS.PHASECHK.TRANS64 P0, [R0+URZ], R3 ;  /* 0x00000003000085a7 */ /* 0x000ee400080010ff */
[----:B---3--:R-:W-:Y:S05]  /*9820*/  @!P0 BRA `(.L_x_195) ;  /* 0xfffffffc00f08947 */ /* 0x008fea000383ffff */
[----:B------:R-:W-:Y:S05]  /*9830*/  BRA `(.L_x_196) ;  /* 0xffffffa0004c7947 */ /* 0x000fea000383ffff */
.L_x_69:
[----:B------:R-:W-:-:S07]  /*9840*/  MOV R0, UR5 ;  /* 0x0000000500007c02 */ /* 0x000fce0008000f00 */
.L_x_197:
[----:B-1----:R1:W3:Y:S02]  /*9850*/  SYNCS.PHASECHK.TRANS64.TRYWAIT P0, [R0+URZ], R3 ;  /* 0x00000003000075a7 */ /* 0x0022e400080011ff */
[----:B---3--:R-:W-:Y:S05]  /*9860*/  @!P0 NANOSLEEP.SYNCS 0x989680 ;  /* 0x009896800000895d */ /* 0x008fea0003900000 */
[----:B------:R-:W3:Y:S02]  /*9870*/  @!P0 SYNCS.PHASECHK.TRANS64 P0, [R0+URZ], R3 ;  /* 0x00000003000085a7 */ /* 0x000ee400080010ff */
[----:B---3--:R-:W-:Y:S05]  /*9880*/  @!P0 BRA `(.L_x_197) ;  /* 0xfffffffc00f08947 */ /* 0x008fea000383ffff */
[----:B------:R-:W-:Y:S05]  /*9890*/  BRA `(.L_x_198) ;  /* 0xffffffa000587947 */ /* 0x000fea000383ffff */
.L_x_70:
[----:B------:R-:W-:-:S07]  /*98a0*/  MOV R0, UR5 ;  /* 0x0000000500007c02 */ /* 0x000fce0008000f00 */
.L_x_199:
[----:B-1----:R1:W3:Y:S02]  /*98b0*/  SYNCS.PHASECHK.TRANS64.TRYWAIT P0, [R0+URZ], R3 ;  /* 0x00000003000075a7 */ /* 0x0022e400080011ff */
[----:B---3--:R-:W-:Y:S05]  /*98c0*/  @!P0 NANOSLEEP.SYNCS 0x989680 ;  /* 0x009896800000895d */ /* 0x008fea0003900000 */
[----:B------:R-:W3:Y:S02]  /*98d0*/  @!P0 SYNCS.PHASECHK.TRANS64 P0, [R0+URZ], R3 ;  /* 0x00000003000085a7 */ /* 0x000ee400080010ff */
[----:B---3--:R-:W-:Y:S05]  /*98e0*/  @!P0 BRA `(.L_x_199) ;  /* 0xfffffffc00f08947 */ /* 0x008fea000383ffff */
[----:B------:R-:W-:Y:S05]  /*98f0*/  BRA `(.L_x_200) ;  /* 0xffffffa000647947 */ /* 0x000fea000383ffff */
.L_x_71:
[----:B------:R-:W-:-:S07]  /*9900*/  MOV R0, UR5 ;  /* 0x0000000500007c02 */ /* 0x000fce0008000f00 */
.L_x_201:
[----:B-1----:R1:W3:Y:S02]  /*9910*/  SYNCS.PHASECHK.TRANS64.TRYWAIT P0, [R0+URZ], R3 ;  /* 0x00000003000075a7 */ /* 0x0022e400080011ff */
[----:B---3--:R-:W-:Y:S05]  /*9920*/  @!P0 NANOSLEEP.SYNCS 0x989680 ;  /* 0x009896800000895d */ /* 0x008fea0003900000 */
[----:B------:R-:W3:Y:S02]  /*9930*/  @!P0 SYNCS.PHASECHK.TRANS64 P0, [R0+URZ], R3 ;  /* 0x00000003000085a7 */ /* 0x000ee400080010ff */
[----:B---3--:R-:W-:Y:S05]  /*9940*/  @!P0 BRA `(.L_x_201) ;  /* 0xfffffffc00f08947 */ /* 0x008fea000383ffff */
[----:B------:R-:W-:Y:S05]  /*9950*/  BRA `(.L_x_202) ;  /* 0xffffffa000707947 */ /* 0x000fea000383ffff */
.L_x_72:
[----:B------:R-:W-:-:S07]  /*9960*/  MOV R0, UR5 ;  /* 0x0000000500007c02 */ /* 0x000fce0008000f00 */
.L_x_203:
[----:B-1----:R1:W3:Y:S02]  /*9970*/  SYNCS.PHASECHK.TRANS64.TRYWAIT P0, [R0+URZ], R3 ;  /* 0x00000003000075a7 */ /* 0x0022e400080011ff */
[----:B---3--:R-:W-:Y:S05]  /*9980*/  @!P0 NANOSLEEP.SYNCS 0x989680 ;  /* 0x009896800000895d */ /* 0x008fea0003900000 */
[----:B------:R-:W3:Y:S02]  /*9990*/  @!P0 SYNCS.PHASECHK.TRANS64 P0, [R0+URZ], R3 ;  /* 0x00000003000085a7 */ /* 0x000ee400080010ff */
[----:B---3--:R-:W-:Y:S05]  /*99a0*/  @!P0 BRA `(.L_x_203) ;  /* 0xfffffffc00f08947 */ /* 0x008fea000383ffff */
[----:B------:R-:W-:Y:S05]  /*99b0*/  BRA `(.L_x_204) ;  /* 0xffffffa0007c7947 */ /* 0x000fea000383ffff */
.L_x_73:
[----:B------:R-:W-:-:S07]  /*99c0*/  MOV R0, UR5 ;  /* 0x0000000500007c02 */ /* 0x000fce0008000f00 */
.L_x_205:
[----:B-1----:R1:W3:Y:S02]  /*99d0*/  SYNCS.PHASECHK.TRANS64.TRYWAIT P0, [R0+URZ], R3 ;  /* 0x00000003000075a7 */ /* 0x0022e400080011ff */
[----:B---3--:R-:W-:Y:S05]  /*99e0*/  @!P0 NANOSLEEP.SYNCS 0x989680 ;  /* 0x009896800000895d */ /* 0x008fea0003900000 */
[----:B------:R-:W3:Y:S02]  /*99f0*/  @!P0 SYNCS.PHASECHK.TRANS64 P0, [R0+URZ], R3 ;  /* 0x00000003000085a7 */ /* 0x000ee400080010ff */
[----:B---3--:R-:W-:Y:S05]  /*9a00*/  @!P0 BRA `(.L_x_205) ;  /* 0xfffffffc00f08947 */ /* 0x008fea000383ffff */
[----:B------:R-:W-:Y:S05]  /*9a10*/  BRA `(.L_x_206) ;  /* 0xffffffa000887947 */ /* 0x000fea000383ffff */
.L_x_74:
[----:B------:R-:W-:-:S07]  /*9a20*/  MOV R0, UR5 ;  /* 0x0000000500007c02 */ /* 0x000fce0008000f00 */
.L_x_207:
[----:B-1----:R1:W3:Y:S02]  /*9a30*/  SYNCS.PHASECHK.TRANS64.TRYWAIT P0, [R0+URZ], R3 ;  /* 0x00000003000075a7 */ /* 0x0022e400080011ff */
[----:B---3--:R-:W-:Y:S05]  /*9a40*/  @!P0 NANOSLEEP.SYNCS 0x989680 ;  /* 0x009896800000895d */ /* 0x008fea0003900000 */
[----:B------:R-:W3:Y:S02]  /*9a50*/  @!P0 SYNCS.PHASECHK.TRANS64 P0, [R0+URZ], R3 ;  /* 0x00000003000085a7 */ /* 0x000ee400080010ff */
[----:B---3--:R-:W-:Y:S05]  /*9a60*/  @!P0 BRA `(.L_x_207) ;  /* 0xfffffffc00f08947 */ /* 0x008fea000383ffff */
[----:B------:R-:W-:Y:S05]  /*9a70*/  BRA `(.L_x_208) ;  /* 0xffffffa000947947 */ /* 0x000fea000383ffff */
.L_x_75:
[----:B------:R-:W-:-:S07]  /*9a80*/  MOV R0, UR5 ;  /* 0x0000000500007c02 */ /* 0x000fce0008000f00 */
.L_x_209:
[----:B-1----:R1:W3:Y:S02]  /*9a90*/  SYNCS.PHASECHK.TRANS64.TRYWAIT P0, [R0+URZ], R3 ;  /* 0x00000003000075a7 */ /* 0x0022e400080011ff */
[----:B---3--:R-:W-:Y:S05]  /*9aa0*/  @!P0 NANOSLEEP.SYNCS 0x989680 ;  /* 0x009896800000895d */ /* 0x008fea0003900000 */
[----:B------:R-:W3:Y:S02]  /*9ab0*/  @!P0 SYNCS.PHASECHK.TRANS64 P0, [R0+URZ], R3 ;  /* 0x00000003000085a7 */ /* 0x000ee400080010ff */
[----:B---3--:R-:W-:Y:S05]  /*9ac0*/  @!P0 BRA `(.L_x_209) ;  /* 0xfffffffc00f08947 */ /* 0x008fea000383ffff */
[----:B------:R-:W-:Y:S05]  /*9ad0*/  BRA `(.L_x_210) ;  /* 0xffffffa000a07947 */ /* 0x000fea000383ffff */
.L_x_76:
[----:B------:R-:W-:-:S07]  /*9ae0*/  MOV R0, UR5 ;  /* 0x0000000500007c02 */ /* 0x000fce0008000f00 */
.L_x_211:
[----:B-1----:R1:W3:Y:S02]  /*9af0*/  SYNCS.PHASECHK.TRANS64.TRYWAIT P0, [R0+URZ], R3 ;  /* 0x00000003000075a7 */ /* 0x0022e400080011ff */
[----:B---3--:R-:W-:Y:S05]  /*9b00*/  @!P0 NANOSLEEP.SYNCS 0x989680 ;  /* 0x009896800000895d */ /* 0x008fea0003900000 */
[----:B------:R-:W3:Y:S02]  /*9b10*/  @!P0 SYNCS.PHASECHK.TRANS64 P0, [R0+URZ], R3 ;  /* 0x00000003000085a7 */ /* 0x000ee400080010ff */
[----:B---3--:R-:W-:Y:S05]  /*9b20*/  @!P0 BRA `(.L_x_211) ;  /* 0xfffffffc00f08947 */ /* 0x008fea000383ffff */
[----:B------:R-:W-:Y:S05]  /*9b30*/  BRA `(.L_x_212) ;  /* 0xffffffa000ac7947 */ /* 0x000fea000383ffff */
.L_x_79:
[----:B--2---:R2:W3:Y:S02]  /*9b40*/  SYNCS.PHASECHK.TRANS64.TRYWAIT P0, [R2+URZ+0x2b0], R5 ;  /* 0x0002b005020075a7 */ /* 0x0044e400080011ff */
[----:B---3--:R-:W-:Y:S05]  /*9b50*/  @!P0 NANOSLEEP.SYNCS 0x989680 ;  /* 0x009896800000895d */ /* 0x008fea0003900000 */
[----:B------:R-:W3:Y:S02]  /*9b60*/  @!P0 SYNCS.PHASECHK.TRANS64 P0, [R2+URZ+0x2b0], R5 ;  /* 0x0002b005020085a7 */ /* 0x000ee400080010ff */
[----:B---3--:R-:W-:Y:S05]  /*9b70*/  @!P0 BRA `(.L_x_79) ;  /* 0xfffffffc00f08947 */ /* 0x008fea000383ffff */
[----:B------:R-:W-:Y:S05]  /*9b80*/  BRA `(.L_x_213) ;  /* 0xffffffa400107947 */ /* 0x000fea000383ffff */
.L_x_80:
[----:B------:R-:W-:-:S07]  /*9b90*/  MOV R2, UR4 ;  /* 0x0000000400027c02 */ /* 0x000fce0008000f00 */
.L_x_214:
[----:B--2---:R2:W3:Y:S02]  /*9ba0*/  SYNCS.PHASECHK.TRANS64.TRYWAIT P0, [R2+URZ+0x260], R5 ;  /* 0x00026005020075a7 */ /* 0x0044e400080011ff */
[----:B---3--:R-:W-:Y:S05]  /*9bb0*/  @!P0 NANOSLEEP.SYNCS 0x989680 ;  /* 0x009896800000895d */ /* 0x008fea0003900000 */
[----:B------:R-:W3:Y:S02]  /*9bc0*/  @!P0 SYNCS.PHASECHK.TRANS64 P0, [R2+URZ+0x260], R5 ;  /* 0x00026005020085a7 */ /* 0x000ee400080010ff */
[----:B---3--:R-:W-:Y:S05]  /*9bd0*/  @!P0 BRA `(.L_x_214) ;  /* 0xfffffffc00f08947 */ /* 0x008fea000383ffff */
[----:B------:R-:W-:Y:S05]  /*9be0*/  BRA `(.L_x_215) ;  /* 0xffffffa400207947 */ /* 0x000fea000383ffff */
.L_x_81:
[----:B--2---:R2:W3:Y:S02]  /*9bf0*/  SYNCS.PHASECHK.TRANS64.TRYWAIT P1, [R2+URZ+0x250], R5 ;  /* 0x00025005020075a7 */ /* 0x0044e400080211ff */
[----:B---3--:R-:W-:Y:S05]  /*9c00*/  @!P1 NANOSLEEP.SYNCS 0x989680 ;  /* 0x009896800000995d */ /* 0x008fea0003900000 */
[----:B------:R-:W3:Y:S02]  /*9c10*/  @!P1 SYNCS.PHASECHK.TRANS64 P1, [R2+URZ+0x250], R5 ;  /* 0x00025005020095a7 */ /* 0x000ee400080210ff */
[----:B---3--:R-:W-:Y:S05]  /*9c20*/  @!P1 BRA `(.L_x_81) ;  /* 0xfffffffc00f09947 */ /* 0x008fea000383ffff */
[----:B------:R-:W-:Y:S05]  /*9c30*/  BRA `(.L_x_216) ;  /* 0xffffffa400507947 */ /* 0x000fea000383ffff */
.L_x_84:
[----:B------:R-:W-:-:S07]  /*9c40*/  MOV R0, UR4 ;  /* 0x0000000400007c02 */ /* 0x000fce0008000f00 */
.L_x_217:
[----:B--2---:R2:W3:Y:S02]  /*9c50*/  SYNCS.PHASECHK.TRANS64.TRYWAIT P0, [R0+URZ+0x260], R3 ;  /* 0x00026003000075a7 */ /* 0x0044e400080011ff */
[----:B---3--:R-:W-:Y:S05]  /*9c60*/  @!P0 NANOSLEEP.SYNCS 0x989680 ;  /* 0x009896800000895d */ /* 0x008fea0003900000 */
[----:B------:R-:W3:Y:S02]  /*9c70*/  @!P0 SYNCS.PHASECHK.TRANS64 P0, [R0+URZ+0x260], R3 ;  /* 0x00026003000085a7 */ /* 0x000ee400080010ff */
[----:B---3--:R-:W-:Y:S05]  /*9c80*/  @!P0 BRA `(.L_x_217) ;  /* 0xfffffffc00f08947 */ /* 0x008fea000383ffff */
[----:B------:R-:W-:Y:S05]  /*9c90*/  BRA `(.L_x_83) ;  /* 0xffffffa400a47947 */ /* 0x000fea000383ffff */
.L_x_91:
[----:B-1----:R1:W2:Y:S02]  /*9ca0*/  SYNCS.PHASECHK.TRANS64.TRYWAIT P1, [R0+URZ+0x250], R5 ;  /* 0x00025005000075a7 */ /* 0x0022a400080211ff */
[----:B--2---:R-:W-:Y:S05]  /*9cb0*/  @!P1 NANOSLEEP.SYNCS 0x989680 ;  /* 0x009896800000995d */ /* 0x004fea0003900000 */
[----:B------:R-:W2:Y:S02]  /*9cc0*/  @!P1 SYNCS.PHASECHK.TRANS64 P1, [R0+URZ+0x250], R5 ;  /* 0x00025005000095a7 */ /* 0x000ea400080210ff */
[----:B--2---:R-:W-:Y:S05]  /*9cd0*/  @!P1 BRA `(.L_x_91) ;  /* 0xfffffffc00f09947 */ /* 0x004fea000383ffff */
[----:B------:R-:W-:Y:S05]  /*9ce0*/  BRA `(.L_x_218) ;  /* 0xffffffac00047947 */ /* 0x000fea000383ffff */
.L_x_92:
[----:B------:R-:W-:-:S07]  /*9cf0*/  MOV R3, UR19 ;  /* 0x0000001300037c02 */ /* 0x000fce0008000f00 */
.L_x_219:
[----:B-1----:R1:W2:Y:S02]  /*9d00*/  SYNCS.PHASECHK.TRANS64.TRYWAIT P0, [R3+URZ+0x290], R0 ;  /* 0x00029000030075a7 */ /* 0x0022a400080011ff */
[----:B--2---:R-:W-:Y:S05]  /*9d10*/  @!P0 NANOSLEEP.SYNCS 0x989680 ;  /* 0x009896800000895d */ /* 0x004fea0003900000 */
[----:B------:R-:W2:Y:S02]  /*9d20*/  @!P0 SYNCS.PHASECHK.TRANS64 P0, [R3+URZ+0x290], R0 ;  /* 0x00029000030085a7 */ /* 0x000ea400080010ff */
[----:B--2---:R-:W-:Y:S05]  /*9d30*/  @!P0 BRA `(.L_x_219) ;  /* 0xfffffffc00f08947 */ /* 0x004fea000383ffff */
[----:B------:R-:W-:Y:S05]  /*9d40*/  BRA `(.L_x_220) ;  /* 0xffffffac00387947 */ /* 0x000fea000383ffff */
.L_x_95:
[----:B------:R-:W-:Y:S07]  /*9d50*/  MOV R0, UR6 ;  /* 0x0000000600007c02 */ /* 0x000fee0008000f00 */
.L_x_221:
[----:B-1----:R1:W2:Y:S02]  /*9d60*/  SYNCS.PHASECHK.TRANS64.TRYWAIT P0, [R0+URZ], R3 ;  /* 0x00000003000075a7 */ /* 0x0022a400080011ff */
[----:B--2---:R-:W-:Y:S05]  /*9d70*/  @!P0 NANOSLEEP.SYNCS 0x989680 ;  /* 0x009896800000895d */ /* 0x004fea0003900000 */
[----:B------:R-:W2:Y:S02]  /*9d80*/  @!P0 SYNCS.PHASECHK.TRANS64 P0, [R0+URZ], R3 ;  /* 0x00000003000085a7 */ /* 0x000ea400080010ff */
[----:B--2---:R-:W-:Y:S05]  /*9d90*/  @!P0 BRA `(.L_x_221) ;  /* 0xfffffffc00f08947 */ /* 0x004fea000383ffff */
[----:B------:R-:W-:Y:S05]  /*9da0*/  BRA `(.L_x_94) ;  /* 0xffffffac00707947 */ /* 0x000fea000383ffff */
.L_x_98:
[----:B------:R-:W-:-:S07]  /*9db0*/  MOV R0, UR4 ;  /* 0x0000000400007c02 */ /* 0x000fce0008000f00 */
.L_x_222:
[----:B--2---:R2:W4:Y:S02]  /*9dc0*/  SYNCS.PHASECHK.TRANS64.TRYWAIT P0, [R0+URZ], R3 ;  /* 0x00000003000075a7 */ /* 0x00452400080011ff */
[----:B----4-:R-:W-:Y:S05]  /*9dd0*/  @!P0 NANOSLEEP.SYNCS 0x989680 ;  /* 0x009896800000895d */ /* 0x010fea0003900000 */
[----:B------:R-:W4:Y:S02]  /*9de0*/  @!P0 SYNCS.PHASECHK.TRANS64 P0, [R0+URZ], R3 ;  /* 0x00000003000085a7 */ /* 0x000f2400080010ff */
[----:B----4-:R-:W-:Y:S05]  /*9df0*/  @!P0 BRA `(.L_x_222) ;  /* 0xfffffffc00f08947 */ /* 0x010fea000383ffff */
[----:B------:R-:W-:Y:S05]  /*9e00*/  BRA `(.L_x_223) ;  /* 0xffffffb000107947 */ /* 0x000fea000383ffff */
.L_x_99:
[----:B------:R-:W-:-:S07]  /*9e10*/  MOV R0, UR5 ;  /* 0x0000000500007c02 */ /* 0x000fce0008000f00 */
.L_x_224:
[----:B-1----:R1:W2:Y:S02]  /*9e20*/  SYNCS.PHASECHK.TRANS64.TRYWAIT P0, [R0+URZ], R3 ;  /* 0x00000003000075a7 */ /* 0x0022a400080011ff */
[----:B--2---:R-:W-:Y:S05]  /*9e30*/  @!P0 NANOSLEEP.SYNCS 0x989680 ;  /* 0x009896800000895d */ /* 0x004fea0003900000 */
[----:B------:R-:W2:Y:S02]  /*9e40*/  @!P0 SYNCS.PHASECHK.TRANS64 P0, [R0+URZ], R3 ;  /* 0x00000003000085a7 */ /* 0x000ea400080010ff */
[----:B--2---:R-:W-:Y:S05]  /*9e50*/  @!P0 BRA `(.L_x_224) ;  /* 0xfffffffc00f08947 */ /* 0x004fea000383ffff */
[----:B------:R-:W-:Y:S05]  /*9e60*/  BRA `(.L_x_225) ;  /* 0xffffffb0001c7947 */ /* 0x000fea000383ffff */
.L_x_100:
[----:B------:R-:W-:-:S07]  /*9e70*/  MOV R0, UR5 ;  /* 0x0000000500007c02 */ /* 0x000fce0008000f00 */
.L_x_226:
[----:B-1----:R1:W2:Y:S02]  /*9e80*/  SYNCS.PHASECHK.TRANS64.TRYWAIT P0, [R0+URZ], R3 ;  /* 0x00000003000075a7 */ /* 0x0022a400080011ff */
[----:B--2---:R-:W-:Y:S05]  /*9e90*/  @!P0 NANOSLEEP.SYNCS 0x989680 ;  /* 0x009896800000895d */ /* 0x004fea0003900000 */
[----:B------:R-:W2:Y:S02]  /*9ea0*/  @!P0 SYNCS.PHASECHK.TRANS64 P0, [R0+URZ], R3 ;  /* 0x00000003000085a7 */ /* 0x000ea400080010ff */
[----:B--2---:R-:W-:Y:S05]  /*9eb0*/  @!P0 BRA `(.L_x_226) ;  /* 0xfffffffc00f08947 */ /* 0x004fea000383ffff */
[----:B------:R-:W-:Y:S05]  /*9ec0*/  BRA `(.L_x_227) ;  /* 0xffffffb000287947 */ /* 0x000fea000383ffff */
.L_x_101:
[----:B------:R-:W-:-:S07]  /*9ed0*/  MOV R0, UR4 ;  /* 0x0000000400007c02 */ /* 0x000fce0008000f00 */
.L_x_228:
[----:B-1----:R1:W2:Y:S02]  /*9ee0*/  SYNCS.PHASECHK.TRANS64.TRYWAIT P0, [R0+URZ], R3 ;  /* 0x00000003000075a7 */ /* 0x0022a400080011ff */
[----:B--2---:R-:W-:Y:S05]  /*9ef0*/  @!P0 NANOSLEEP.SYNCS 0x989680 ;  /* 0x009896800000895d */ /* 0x004fea0003900000 */
[----:B------:R-:W2:Y:S02]  /*9f00*/  @!P0 SYNCS.PHASECHK.TRANS64 P0, [R0+URZ], R3 ;  /* 0x00000003000085a7 */ /* 0x000ea400080010ff */
[----:B--2---:R-:W-:Y:S05]  /*9f10*/  @!P0 BRA `(.L_x_228) ;  /* 0xfffffffc00f08947 */ /* 0x004fea000383ffff */
[----:B------:R-:W-:Y:S05]  /*9f20*/  BRA `(.L_x_229) ;  /* 0xffffffb000347947 */ /* 0x000fea000383ffff */
.L_x_106:
[----:B-1----:R1:W2:Y:S02]  /*9f30*/  SYNCS.PHASECHK.TRANS64.TRYWAIT P0, [R8+URZ+0x250], R5 ;  /* 0x00025005080075a7 */ /* 0x0022a400080011ff */
[----:B--2---:R-:W-:Y:S05]  /*9f40*/  @!P0 NANOSLEEP.SYNCS 0x989680 ;  /* 0x009896800000895d */ /* 0x004fea0003900000 */
[----:B------:R-:W2:Y:S02]  /*9f50*/  @!P0 SYNCS.PHASECHK.TRANS64 P0, [R8+URZ+0x250], R5 ;  /* 0x00025005080085a7 */ /* 0x000ea400080010ff */
[----:B--2---:R-:W-:Y:S05]  /*9f60*/  @!P0 BRA `(.L_x_106) ;  /* 0xfffffffc00f08947 */ /* 0x004fea000383ffff */
[----:B------:R-:W-:Y:S05]  /*9f70*/  BRA `(.L_x_230) ;  /* 0xffffffb400687947 */ /* 0x000fea000383ffff */
.L_x_109:
[----:B------:R-:W-:Y:S07]  /*9f80*/  MOV R0, UR21 ;  /* 0x0000001500007c02 */ /* 0x000fee0008000f00 */
.L_x_231:
[----:B-1----:R1:W2:Y:S02]  /*9f90*/  SYNCS.PHASECHK.TRANS64.TRYWAIT P1, [R0+URZ+0x248], R5 ;  /* 0x00024805000075a7 */ /* 0x0022a400080211ff */
[----:B--2---:R-:W-:Y:S05]  /*9fa0*/  @!P1 NANOSLEEP.SYNCS 0x989680 ;  /* 0x009896800000995d */ /* 0x004fea0003900000 */
[----:B------:R-:W2:Y:S02]  /*9fb0*/  @!P1 SYNCS.PHASECHK.TRANS64 P1, [R0+URZ+0x248], R5 ;  /* 0x00024805000095a7 */ /* 0x000ea400080210ff */
[----:B--2---:R-:W-:Y:S05]  /*9fc0*/  @!P1 BRA `(.L_x_231) ;  /* 0xfffffffc00f09947 */ /* 0x004fea000383ffff */
[----:B------:R-:W-:Y:S05]  /*9fd0*/  BRA `(.L_x_108) ;  /* 0xffffffb800e47947 */ /* 0x000fea000383ffff */
.L_x_112:
[----:B-1----:R-:W-:Y:S07]  /*9fe0*/  MOV R5, UR21 ;  /* 0x0000001500057c02 */ /* 0x002fee0008000f00 */
.L_x_232:
[----:B-1----:R1:W2:Y:S02]  /*9ff0*/  SYNCS.PHASECHK.TRANS64.TRYWAIT P0, [R5+URZ+0x230], R4 ;  /* 0x00023004050075a7 */ /* 0x0022a400080011ff */
[----:B--2---:R-:W-:Y:S05]  /*a000*/  @!P0 NANOSLEEP.SYNCS 0x989680 ;  /* 0x009896800000895d */ /* 0x004fea0003900000 */
[----:B------:R-:W2:Y:S02]  /*a010*/  @!P0 SYNCS.PHASECHK.TRANS64 P0, [R5+URZ+0x230], R4 ;  /* 0x00023004050085a7 */ /* 0x000ea400080010ff */
[----:B--2---:R-:W-:Y:S05]  /*a020*/  @!P0 BRA `(.L_x_232) ;  /* 0xfffffffc00f08947 */ /* 0x004fea000383ffff */
[----:B------:R-:W-:Y:S05]  /*a030*/  BRA `(.L_x_233) ;  /* 0xffffffbc003c7947 */ /* 0x000fea000383ffff */
.L_x_113:
[----:B------:R-:W-:Y:S07]  /*a040*/  MOV R5, UR21 ;  /* 0x0000001500057c02 */ /* 0x000fee0008000f00 */
.L_x_234:
[----:B-1----:R1:W2:Y:S02]  /*a050*/  SYNCS.PHASECHK.TRANS64.TRYWAIT P0, [R5+URZ+0x238], R4 ;  /* 0x00023804050075a7 */ /* 0x0022a400080011ff */
[----:B--2---:R-:W-:Y:S05]  /*a060*/  @!P0 NANOSLEEP.SYNCS 0x989680 ;  /* 0x009896800000895d */ /* 0x004fea0003900000 */
[----:B------:R-:W2:Y:S02]  /*a070*/  @!P0 SYNCS.PHASECHK.TRANS64 P0, [R5+URZ+0x238], R4 ;  /* 0x00023804050085a7 */ /* 0x000ea400080010ff */
[----:B--2---:R-:W-:Y:S05]  /*a080*/  @!P0 BRA `(.L_x_234) ;  /* 0xfffffffc00f08947 */ /* 0x004fea000383ffff */
[----:B------:R-:W-:Y:S05]  /*a090*/  BRA `(.L_x_235) ;  /* 0xffffffbc007c7947 */ /* 0x000fea000383ffff */
.L_x_115:
[----:B------:R-:W-:-:S07]  /*a0a0*/  MOV R0, UR21 ;  /* 0x0000001500007c02 */ /* 0x000fce0008000f00 */
.L_x_236:
[----:B-1----:R1:W2:Y:S02]  /*a0b0*/  SYNCS.PHASECHK.TRANS64.TRYWAIT P0, [R0+URZ+0x230], R3 ;  /* 0x00023003000075a7 */ /* 0x0022a400080011ff */
[----:B--2---:R-:W-:Y:S05]  /*a0c0*/  @!P0 NANOSLEEP.SYNCS 0x989680 ;  /* 0x009896800000895d */ /* 0x004fea0003900000 */
[----:B------:R-:W2:Y:S02]  /*a0d0*/  @!P0 SYNCS.PHASECHK.TRANS64 P0, [R0+URZ+0x230], R3 ;  /* 0x00023003000085a7 */ /* 0x000ea400080010ff */
[----:B--2---:R-:W-:Y:S05]  /*a0e0*/  @!P0 BRA `(.L_x_236) ;  /* 0xfffffffc00f08947 */ /* 0x004fea000383ffff */
[----:B------:R-:W-:Y:S05]  /*a0f0*/  BRA `(.L_x_237) ;  /* 0xffffffbc00ec7947 */ /* 0x000fea000383ffff */
.L_x_117:
[----:B-1----:R1:W2:Y:S02]  /*a100*/  SYNCS.PHASECHK.TRANS64.TRYWAIT P0, [R3+URZ+0x250], R0 ;  /* 0x00025000030075a7 */ /* 0x0022a400080011ff */
[----:B--2---:R-:W-:Y:S05]  /*a110*/  @!P0 NANOSLEEP.SYNCS 0x989680 ;  /* 0x009896800000895d */ /* 0x004fea0003900000 */
[----:B------:R-:W2:Y:S02]  /*a120*/  @!P0 SYNCS.PHASECHK.TRANS64 P0, [R3+URZ+0x250], R0 ;  /* 0x00025000030085a7 */ /* 0x000ea400080010ff */
[----:B--2---:R-:W-:Y:S05]  /*a130*/  @!P0 BRA `(.L_x_117) ;  /* 0xfffffffc00f08947 */ /* 0x004fea000383ffff */
[----:B------:R-:W-:Y:S05]  /*a140*/  BRA `(.L_x_238) ;  /* 0xffffffc000b47947 */ /* 0x000fea000383ffff */
.L_x_128:
[----:B--2---:R2:W1:Y:S02]  /*a150*/  SYNCS.PHASECHK.TRANS64.TRYWAIT P1, [R2+URZ+0x220], R5 ;  /* 0x00022005020075a7 */ /* 0x00446400080211ff */
[----:B-1----:R-:W-:Y:S05]  /*a160*/  @!P1 NANOSLEEP.SYNCS 0x989680 ;  /* 0x009896800000995d */ /* 0x002fea0003900000 */
[----:B------:R-:W1:Y:S02]  /*a170*/  @!P1 SYNCS.PHASECHK.TRANS64 P1, [R2+URZ+0x220], R5 ;  /* 0x00022005020095a7 */ /* 0x000e6400080210ff */
[----:B-1----:R-:W-:Y:S05]  /*a180*/  @!P1 BRA `(.L_x_128) ;  /* 0xfffffffc00f09947 */ /* 0x002fea000383ffff */
[----:B------:R-:W-:Y:S05]  /*a190*/  BRA `(.L_x_127) ;  /* 0xffffffd000287947 */ /* 0x000fea000383ffff */
.L_x_130:
[----:B--2---:R2:W4:Y:S02]  /*a1a0*/  SYNCS.PHASECHK.TRANS64.TRYWAIT P0, [R100+URZ+0x270], R3 ;  /* 0x00027003640075a7 */ /* 0x00452400080011ff */
[----:B----4-:R-:W-:Y:S05]  /*a1b0*/  @!P0 NANOSLEEP.SYNCS 0x989680 ;  /* 0x009896800000895d */ /* 0x010fea0003900000 */
[----:B------:R-:W4:Y:S02]  /*a1c0*/  @!P0 SYNCS.PHASECHK.TRANS64 P0, [R100+URZ+0x270], R3 ;  /* 0x00027003640085a7 */ /* 0x000f2400080010ff */
[----:B----4-:R-:W-:Y:S05]  /*a1d0*/  @!P0 BRA `(.L_x_130) ;  /* 0xfffffffc00f08947 */ /* 0x010fea000383ffff */
[----:B------:R-:W-:Y:S05]  /*a1e0*/  BRA `(.L_x_129) ;  /* 0xffffffd000787947 */ /* 0x000fea000383ffff */
.L_x_138:
[----:B---3--:R3:W4:Y:S02]  /*a1f0*/  SYNCS.PHASECHK.TRANS64.TRYWAIT P0, [R109+URZ+0x220], R4 ;  /* 0x000220046d0075a7 */ /* 0x00872400080011ff */
[----:B----4-:R-:W-:Y:S05]  /*a200*/  @!P0 NANOSLEEP.SYNCS 0x989680 ;  /* 0x009896800000895d */ /* 0x010fea0003900000 */
[----:B------:R-:W4:Y:S02]  /*a210*/  @!P0 SYNCS.PHASECHK.TRANS64 P0, [R109+URZ+0x220], R4 ;  /* 0x000220046d0085a7 */ /* 0x000f2400080010ff */
[----:B----4-:R-:W-:Y:S05]  /*a220*/  @!P0 BRA `(.L_x_138) ;  /* 0xfffffffc00f08947 */ /* 0x010fea000383ffff */
[----:B------:R-:W-:Y:S05]  /*a230*/  BRA `(.L_x_137) ;  /* 0xffffffdc006c7947 */ /* 0x000fea000383ffff */
        .weak           $__internal_0_$__cuda_sm10x_tcgen05_guardrail_trap_col_being_dealloced_not_returned_by_alloc
        .type           $__internal_0_$__cuda_sm10x_tcgen05_guardrail_trap_col_being_dealloced_not_returned_by_alloc,@function
        .size           $__internal_0_$__cuda_sm10x_tcgen05_guardrail_trap_col_being_dealloced_not_returned_by_alloc,($__internal_1_$__cuda_sm10x_tcgen05_guardrail_trap_phase_invalid_during_alloc - $__internal_0_$__cuda_sm10x_tcgen05_guardrail_trap_col_being_dealloced_not_returned_by_alloc)
$__internal_0_$__cuda_sm10x_tcgen05_guardrail_trap_col_being_dealloced_not_returned_by_alloc:
[----:B------:R-:W-:Y:S05]  /*a240*/  BPT.TRAP 0x1 ;  /* 0x000000040000795c */ /* 0x000fea0000300000 */
[----:B------:R-:W-:-:S04]  /*a250*/  HFMA2 R3, -RZ, RZ, 0, 0 ;  /* 0x00000000ff037431 */ /* 0x000fc800000001ff */
[----:B------:R-:W-:Y:S05]  /*a260*/  RET.REL.NODEC R2 `(_ZN7cutlass13device_kernelINS_4gemm6kernel13GemmUniversalIN4cute5tupleIJiiiiEEENS1_10collective13CollectiveMmaINS1_35MainloopSm100TmaUmmaWarpSpecializedILi34ELi2ELi4ENS5_IJNS4_1CILi8EEENSA_ILi1EEESC_EEEEENS5_IJNSA_ILi64EEENSA_ILi128EEENSA_ILi32EEEEEENS_12float_e5m2_tENS5_IJlSC_lEEESJ_SK_NS4_8TiledMMAINS4_8MMA_AtomIJNS4_10MMA_TraitsINS4_19SM100_MMA_F8F6F4_SSEJSJ_SJ_fSF_SG_NS4_17integral_constantINS4_4UMMA5MajorELSR_0EEESS_NSP_INSQ_7ScaleInELST_0EEESU_EEEEEENS4_6LayoutINS5_IJSC_SC_SC_EEENS5_IJNSA_ILi0EEESZ_SZ_EEEEENS5_IJNS4_10UnderscoreES12_S12_EEEEENS4_13SM90_TMA_LOADENS4_14ComposedLayoutINS4_7SwizzleILi1ELi4ELi3EEENS4_18smem_ptr_flag_bitsILi8EEENSX_INS5_IJSB_SH_EEENS5_IJSH_SC_EEEEEEEvNS4_8identityENS4_23SM90_TMA_LOAD_MULTICASTES1E_vS1F_EENS_8epilogue10collective18CollectiveEpilogueINS1I_23Sm100TmaWarpSpecializedILi2ELi2ELi32ELb0ELb0EEEJSI_NS5_IJNSX_ISF_SC_EES1N_EEESJ_SK_SJ_SK_NS1I_6fusion15FusionCallbacksIS1M_NS1P_17LinearCombinationISJ_fSJ_fLNS_15FloatRoundStyleE2EEESI_S1O_JEEENS4_5SM1004TMEM4LOAD26SM100_TMEM_LOAD_16dp32b32xES15_NS16_INS17_ILi2ELi4ELi3EEES1A_NSX_INS5_IJSB_SF_EEENS5_IJSF_SC_EEEEEEENS4_39AutoVectorizingCopyWithAssumedAlignmentILi128EEENS4_14SM90_TMA_STOREES23_S25_S25_EEEvvEEEEvNT_6ParamsE) ;  /* 0xffffff5c02647950 */ /* 0x000fea0003c3ffff */
        .weak           $__internal_1_$__cuda_sm10x_tcgen05_guardrail_trap_phase_invalid_during_alloc
        .type           $__internal_1_$__cuda_sm10x_tcgen05_guardrail_trap_phase_invalid_during_alloc,@function
        .size           $__internal_1_$__cuda_sm10x_tcgen05_guardrail_trap_phase_invalid_during_alloc,($__internal_2_$__cuda_sm10x_tcgen05_guardrail_trap_unallocated_columns_being_dealloced - $__internal_1_$__cuda_sm10x_tcgen05_guardrail_trap_phase_invalid_during_alloc)
$__internal_1_$__cuda_sm10x_tcgen05_guardrail_trap_phase_invalid_during_alloc:
[----:B------:R-:W-:Y:S05]  /*a270*/  BPT.TRAP 0x1 ;  /* 0x000000040000795c */ /* 0x000fea0000300000 */
[----:B------:R-:W-:-:S04]  /*a280*/  MOV R5, 0x0 ;  /* 0x0000000000057802 */ /* 0x000fc80000000f00 */
[----:B------:R-:W-:Y:S05]  /*a290*/  RET.REL.NODEC R4 `(_ZN7cutlass13device_kernelINS_4gemm6kernel13GemmUniversalIN4cute5tupleIJiiiiEEENS1_10collective13CollectiveMmaINS1_35MainloopSm100TmaUmmaWarpSpecializedILi34ELi2ELi4ENS5_IJNS4_1CILi8EEENSA_ILi1EEESC_EEEEENS5_IJNSA_ILi64EEENSA_ILi128EEENSA_ILi32EEEEEENS_12float_e5m2_tENS5_IJlSC_lEEESJ_SK_NS4_8TiledMMAINS4_8MMA_AtomIJNS4_10MMA_TraitsINS4_19SM100_MMA_F8F6F4_SSEJSJ_SJ_fSF_SG_NS4_17integral_constantINS4_4UMMA5MajorELSR_0EEESS_NSP_INSQ_7ScaleInELST_0EEESU_EEEEEENS4_6LayoutINS5_IJSC_SC_SC_EEENS5_IJNSA_ILi0EEESZ_SZ_EEEEENS5_IJNS4_10UnderscoreES12_S12_EEEEENS4_13SM90_TMA_LOADENS4_14ComposedLayoutINS4_7SwizzleILi1ELi4ELi3EEENS4_18smem_ptr_flag_bitsILi8EEENSX_INS5_IJSB_SH_EEENS5_IJSH_SC_EEEEEEEvNS4_8identityENS4_23SM90_TMA_LOAD_MULTICASTES1E_vS1F_EENS_8epilogue10collective18CollectiveEpilogueINS1I_23Sm100TmaWarpSpecializedILi2ELi2ELi32ELb0ELb0EEEJSI_NS5_IJNSX_ISF_SC_EES1N_EEESJ_SK_SJ_SK_NS1I_6fusion15FusionCallbacksIS1M_NS1P_17LinearCombinationISJ_fSJ_fLNS_15FloatRoundStyleE2EEESI_S1O_JEEENS4_5SM1004TMEM4LOAD26SM100_TMEM_LOAD_16dp32b32xES15_NS16_INS17_ILi2ELi4ELi3EEES1A_NSX_INS5_IJSB_SF_EEENS5_IJSF_SC_EEEEEEENS4_39AutoVectorizingCopyWithAssumedAlignmentILi128EEENS4_14SM90_TMA_STOREES23_S25_S25_EEEvvEEEEvNT_6ParamsE) ;  /* 0xffffff5c04587950 */ /* 0x000fea0003c3ffff */
        .weak           $__internal_2_$__cuda_sm10x_tcgen05_guardrail_trap_unallocated_columns_being_dealloced
        .type           $__internal_2_$__cuda_sm10x_tcgen05_guardrail_trap_unallocated_columns_being_dealloced,@function
        .size           $__internal_2_$__cuda_sm10x_tcgen05_guardrail_trap_unallocated_columns_being_dealloced,(.L_x_240 - $__internal_2_$__cuda_sm10x_tcgen05_guardrail_trap_unallocated_columns_being_dealloced)
$__internal_2_$__cuda_sm10x_tcgen05_guardrail_trap_unallocated_columns_being_dealloced:
[----:B------:R-:W-:Y:S05]  /*a2a0*/  BPT.TRAP 0x1 ;  /* 0x000000040000795c */ /* 0x000fea0000300000 */
[----:B------:R-:W-:-:S04]  /*a2b0*/  HFMA2 R3, -RZ, RZ, 0, 0 ;  /* 0x00000000ff037431 */ /* 0x000fc800000001ff */
[----:B------:R-:W-:Y:S05]  /*a2c0*/  RET.REL.NODEC R2 `(_ZN7cutlass13device_kernelINS_4gemm6kernel13GemmUniversalIN4cute5tupleIJiiiiEEENS1_10collective13CollectiveMmaINS1_35MainloopSm100TmaUmmaWarpSpecializedILi34ELi2ELi4ENS5_IJNS4_1CILi8EEENSA_ILi1EEESC_EEEEENS5_IJNSA_ILi64EEENSA_ILi128EEENSA_ILi32EEEEEENS_12float_e5m2_tENS5_IJlSC_lEEESJ_SK_NS4_8TiledMMAINS4_8MMA_AtomIJNS4_10MMA_TraitsINS4_19SM100_MMA_F8F6F4_SSEJSJ_SJ_fSF_SG_NS4_17integral_constantINS4_4UMMA5MajorELSR_0EEESS_NSP_INSQ_7ScaleInELST_0EEESU_EEEEEENS4_6LayoutINS5_IJSC_SC_SC_EEENS5_IJNSA_ILi0EEESZ_SZ_EEEEENS5_IJNS4_10UnderscoreES12_S12_EEEEENS4_13SM90_TMA_LOADENS4_14ComposedLayoutINS4_7SwizzleILi1ELi4ELi3EEENS4_18smem_ptr_flag_bitsILi8EEENSX_INS5_IJSB_SH_EEENS5_IJSH_SC_EEEEEEEvNS4_8identityENS4_23SM90_TMA_LOAD_MULTICASTES1E_vS1F_EENS_8epilogue10collective18CollectiveEpilogueINS1I_23Sm100TmaWarpSpecializedILi2ELi2ELi32ELb0ELb0EEEJSI_NS5_IJNSX_ISF_SC_EES1N_EEESJ_SK_SJ_SK_NS1I_6fusion15FusionCallbacksIS1M_NS1P_17LinearCombinationISJ_fSJ_fLNS_15FloatRoundStyleE2EEESI_S1O_JEEENS4_5SM1004TMEM4LOAD26SM100_TMEM_LOAD_16dp32b32xES15_NS16_INS17_ILi2ELi4ELi3EEES1A_NSX_INS5_IJSB_SF_EEENS5_IJSF_SC_EEEEEEENS4_39AutoVectorizingCopyWithAssumedAlignmentILi128EEENS4_14SM90_TMA_STOREES23_S25_S25_EEEvvEEEEvNT_6ParamsE) ;  /* 0xffffff5c024c7950 */ /* 0x000fea0003c3ffff */
.L_x_239:
[----:B------:R-:W-:-:S00]  /*a2d0*/  BRA `(.L_x_239) ;  /* 0xfffffffc00fc7947 */ /* 0x000fc0000383ffff */
[----:B------:R-:W-:-:S00]  /*a2e0*/  NOP ;  /* 0x0000000000007918 */ /* 0x000fc00000000000 */
        /* <DEDUP_REMOVED lines=9> */
.L_x_240:


//--------------------- .nv.global.init           --------------------------
	.section	.nv.global.init,"aw",@progbits
.nv.global.init:
	.type		$str$27,@object
	.size		$str$27,($str$28 - $str$27)
$str$27:
        /*0000*/ 	.byte	0x28, 0x61, 0x64, 0x64, 0x72, 0x65, 0x73, 0x73, 0x20, 0x26, 0x20, 0x6d, 0x61, 0x73, 0x6b, 0x29
        /*0010*/ 	.byte	0x20, 0x3d, 0x3d, 0x20, 0x30, 0x00
	.type		$str$28,@object
	.size		$str$28,($str$26 - $str$28)
$str$28:
        /*0016*/ 	.byte	0x2f, 0x74, 0x6d, 0x70, 0x2f, 0x63, 0x75, 0x74, 0x6c, 0x61, 0x73, 0x73, 0x5f, 0x73, 0x77, 0x65
        /*0026*/ 	.byte	0x65, 0x70, 0x5f, 0x73, 0x72, 0x63, 0x2f, 0x69, 0x6e, 0x63, 0x6c, 0x75, 0x64, 0x65, 0x2f, 0x63
        /*0036*/ 	.byte	0x75, 0x74, 0x65, 0x2f, 0x70, 0x6f, 0x69, 0x6e, 0x74, 0x65, 0x72, 0x5f, 0x66, 0x6c, 0x61, 0x67
        /*0046*/ 	.byte	0x67, 0x65, 0x64, 0x2e, 0x68, 0x70, 0x70, 0x00
	.type		$str$26,@object
	.size		$str$26,($str$25 - $str$26)
$str$26:
        /*004e*/ 	.byte	0x2f, 0x74, 0x6d, 0x70, 0x2f, 0x63, 0x75, 0x74, 0x6c, 0x61, 0x73, 0x73, 0x5f, 0x73, 0x77, 0x65
        /*005e*/ 	.byte	0x65, 0x70, 0x5f, 0x73, 0x72, 0x63, 0x2f, 0x69, 0x6e, 0x63, 0x6c, 0x75, 0x64, 0x65, 0x2f, 0x63
        /*006e*/ 	.byte	0x75, 0x74, 0x65, 0x2f, 0x61, 0x74, 0x6f, 0x6d, 0x2f, 0x63, 0x6f, 0x70, 0x79, 0x5f, 0x74, 0x72
        /*007e*/ 	.byte	0x61, 0x69, 0x74, 0x73, 0x5f, 0x73, 0x6d, 0x31, 0x30, 0x30, 0x2e, 0x68, 0x70, 0x70, 0x00
	.type		$str$25,@object
	.size		$str$25,(__unnamed_1 - $str$25)
$str$25:
        /*008d*/ 	.byte	0x28, 0x28, 0x75, 0x69, 0x6e, 0x74, 0x33, 0x32, 0x5f, 0x74, 0x28, 0x74, 0x68, 0x72, 0x65, 0x61
        /*009d*/ 	.byte	0x64, 0x49, 0x64, 0x78, 0x2e, 0x78, 0x29, 0x20, 0x2f, 0x20, 0x33, 0x32, 0x29, 0x20, 0x25, 0x20
        /*00ad*/ 	.byte	0x34, 0x29, 0x20, 0x3d, 0x3d, 0x20, 0x28, 0x28, 0x28, 0x74, 0x6d, 0x65, 0x6d, 0x5f, 0x61, 0x64
        /*00bd*/ 	.byte	0x64, 0x72, 0x20, 0x3e, 0x3e, 0x20, 0x31, 0x36, 0x29, 0x20, 0x2f, 0x20, 0x33, 0x32, 0x29, 0x20
        /*00cd*/ 	.byte	0x25, 0x20, 0x34, 0x29, 0x00
	.type		__unnamed_1,@object
	.size		__unnamed_1,(__unnamed_2 - __unnamed_1)
__unnamed_1:
        /*00d2*/ 	.byte	0x61, 0x75, 0x74, 0x6f, 0x20, 0x63, 0x75, 0x74, 0x65, 0x3a, 0x3a, 0x61, 0x73, 0x5f, 0x70, 0x6f
        /* <DEDUP_REMOVED lines=24> */
        /*0262*/ 	.byte	0x3c, 0x34, 0x30, 0x39, 0x36, 0x3e, 0x3e, 0x3e, 0x3e, 0x5d, 0x00
	.type		__unnamed_2,@object
	.size		__unnamed_2,(.L_2 - __unnamed_2)
__unnamed_2:
        /* <DEDUP_REMOVED lines=40> */
        /*04ed*/ 	.byte	0x74, 0x65, 0x3a, 0x3a, 0x43, 0x3c, 0x30, 0x3e, 0x3e, 0x3e, 0x3e, 0x5d, 0x00
.L_2:


//--------------------- .nv.shared._ZN7cutlass13device_kernelINS_4gemm6kernel13GemmUniversalIN4cute5tupleIJiiiiEEENS1_10collective13CollectiveMmaINS1_35MainloopSm100TmaUmmaWarpSpecializedILi34ELi2ELi4ENS5_IJNS4_1CILi8EEENSA_ILi1EEESC_EEEEENS5_IJNSA_ILi64EEENSA_ILi128EEENSA_ILi32EEEEEENS_12float_e5m2_tENS5_IJlSC_lEEESJ_SK_NS4_8TiledMMAINS4_8MMA_AtomIJNS4_10MMA_TraitsINS4_19SM100_MMA_F8F6F4_SSEJSJ_SJ_fSF_SG_NS4_17integral_constantINS4_4UMMA5MajorELSR_0EEESS_NSP_INSQ_7ScaleInELST_0EEESU_EEEEEENS4_6LayoutINS5_IJSC_SC_SC_EEENS5_IJNSA_ILi0EEESZ_SZ_EEEEENS5_IJNS4_10UnderscoreES12_S12_EEEEENS4_13SM90_TMA_LOADENS4_14ComposedLayoutINS4_7SwizzleILi1ELi4ELi3EEENS4_18smem_ptr_flag_bitsILi8EEENSX_INS5_IJSB_SH_EEENS5_IJSH_SC_EEEEEEEvNS4_8identityENS4_23SM90_TMA_LOAD_MULTICASTES1E_vS1F_EENS_8epilogue10collective18CollectiveEpilogueINS1I_23Sm100TmaWarpSpecializedILi2ELi2ELi32ELb0ELb0EEEJSI_NS5_IJNSX_ISF_SC_EES1N_EEESJ_SK_SJ_SK_NS1I_6fusion15FusionCallbacksIS1M_NS1P_17LinearCombinationISJ_fSJ_fLNS_15FloatRoundStyleE2EEESI_S1O_JEEENS4_5SM1004TMEM4LOAD26SM100_TMEM_LOAD_16dp32b32xES15_NS16_INS17_ILi2ELi4ELi3EEES1A_NSX_INS5_IJSB_SF_EEENS5_IJSF_SC_EEEEEEENS4_39AutoVectorizingCopyWithAssumedAlignmentILi128EEENS4_14SM90_TMA_STOREES23_S25_S25_EEEvvEEEEvNT_6ParamsE --------------------------
	.section	.nv.shared._ZN7cutlass13device_kernelINS_4gemm6kernel13GemmUniversalIN4cute5tupleIJiiiiEEENS1_10collective13CollectiveMmaINS1_35MainloopSm100TmaUmmaWarpSpecializedILi34ELi2ELi4ENS5_IJNS4_1CILi8EEENSA_ILi1EEESC_EEEEENS5_IJNSA_ILi64EEENSA_ILi128EEENSA_ILi32EEEEEENS_12float_e5m2_tENS5_IJlSC_lEEESJ_SK_NS4_8TiledMMAINS4_8MMA_AtomIJNS4_10MMA_TraitsINS4_19SM100_MMA_F8F6F4_SSEJSJ_SJ_fSF_SG_NS4_17integral_constantINS4_4UMMA5MajorELSR_0EEESS_NSP_INSQ_7ScaleInELST_0EEESU_EEEEEENS4_6LayoutINS5_IJSC_SC_SC_EEENS5_IJNSA_ILi0EEESZ_SZ_EEEEENS5_IJNS4_10UnderscoreES12_S12_EEEEENS4_13SM90_TMA_LOADENS4_14ComposedLayoutINS4_7SwizzleILi1ELi4ELi3EEENS4_18smem_ptr_flag_bitsILi8EEENSX_INS5_IJSB_SH_EEENS5_IJSH_SC_EEEEEEEvNS4_8identityENS4_23SM90_TMA_LOAD_MULTICASTES1E_vS1F_EENS_8epilogue10collective18CollectiveEpilogueINS1I_23Sm100TmaWarpSpecializedILi2ELi2ELi32ELb0ELb0EEEJSI_NS5_IJNSX_ISF_SC_EES1N_EEESJ_SK_SJ_SK_NS1I_6fusion15FusionCallbacksIS1M_NS1P_17LinearCombinationISJ_fSJ_fLNS_15FloatRoundStyleE2EEESI_S1O_JEEENS4_5SM1004TMEM4LOAD26SM100_TMEM_LOAD_16dp32b32xES15_NS16_INS17_ILi2ELi4ELi3EEES1A_NSX_INS5_IJSB_SF_EEENS5_IJSF_SC_EEEEEEENS4_39AutoVectorizingCopyWithAssumedAlignmentILi128EEENS4_14SM90_TMA_STOREES23_S25_S25_EEEvvEEEEvNT_6ParamsE,"aw",@nobits
	.sectionflags	@""
	.align	16
	.zero		1024


//--------------------- .nv.shared.reserved.0     --------------------------
	.section	.nv.shared.reserved.0,"aw",@nobits
	.weak		__nv_reservedSMEM_offset_0_alias
	.size		__nv_reservedSMEM_offset_0_alias, 0, 64
	.other		__nv_reservedSMEM_offset_0_alias,@"STO_CUDA_RESERVED_SHARED STV_DEFAULT"
__nv_reservedSMEM_offset_0_alias:
	.zero		0
.nv.shared.reserved.0:
	.zero		64
	.weak		__nv_reservedSMEM_tcgen05_partition
	.type		__nv_reservedSMEM_tcgen05_partition,@object
	.size		__nv_reservedSMEM_tcgen05_partition,(.L_0 - __nv_reservedSMEM_tcgen05_partition)
__nv_reservedSMEM_tcgen05_partition:
	.zero		32
.L_0:


//--------------------- .nv.global                --------------------------
	.section	.nv.global,"aw",@nobits
.nv.global:
	.type		_ZN40_INTERNAL_fc2e7838_4_k_cu_fda74da5_293564cute1_E,@object
	.size		_ZN40_INTERNAL_fc2e7838_4_k_cu_fda74da5_293564cute1_E,(_ZN40_INTERNAL_fc2e7838_4_k_cu_fda74da5_293564cuda3std3__45__cpo6cbeginE - _ZN40_INTERNAL_fc2e7838_4_k_cu_fda74da5_293564cute1_E)
_ZN40_INTERNAL_fc2e7838_4_k_cu_fda74da5_293564cute1_E:
	.zero		1
	.type		_ZN40_INTERNAL_fc2e7838_4_k_cu_fda74da5_293564cuda3std3__45__cpo6cbeginE,@object
	.size		_ZN40_INTERNAL_fc2e7838_4_k_cu_fda74da5_293564cuda3std3__45__cpo6cbeginE,(_ZN40_INTERNAL_fc2e7838_4_k_cu_fda74da5_293564cuda3std3__48in_placeE - _ZN40_INTERNAL_fc2e7838_4_k_cu_fda74da5_293564cuda3std3__45__cpo6cbeginE)
_ZN40_INTERNAL_fc2e7838_4_k_cu_fda74da5_293564cuda3std3__45__cpo6cbeginE:
	.zero		1
	.type		_ZN40_INTERNAL_fc2e7838_4_k_cu_fda74da5_293564cuda3std3__48in_placeE,@object
	.size		_ZN40_INTERNAL_fc2e7838_4_k_cu_fda74da5_293564cuda3std3__48in_placeE,(_ZN40_INTERNAL_fc2e7838_4_k_cu_fda74da5_293564cuda3std6ranges3__45__cpo9iter_moveE - _ZN40_INTERNAL_fc2e7838_4_k_cu_fda74da5_293564cuda3std3__48in_placeE)
_ZN40_INTERNAL_fc2e7838_4_k_cu_fda74da5_293564cuda3std3__48in_placeE:
	.zero		1
	.type		_ZN40_INTERNAL_fc2e7838_4_k_cu_fda74da5_293564cuda3std6ranges3__45__cpo9iter_moveE,@object
	.size		_ZN40_INTERNAL_fc2e7838_4_k_cu_fda74da5_293564cuda3std6ranges3__45__cpo9iter_moveE,(_ZN40_INTERNAL_fc2e7838_4_k_cu_fda74da5_293564cuda3std3__45__cpo5beginE - _ZN40_INTERNAL_fc2e7838_4_k_cu_fda74da5_293564cuda3std6ranges3__45__cpo9iter_moveE)
_ZN40_INTERNAL_fc2e7838_4_k_cu_fda74da5_293564cuda3std6ranges3__45__cpo9iter_moveE:
	.zero		1
	.type		_ZN40_INTERNAL_fc2e7838_4_k_cu_fda74da5_293564cuda3std3__45__cpo5beginE,@object
	.size		_ZN40_INTERNAL_fc2e7838_4_k_cu_fda74da5_293564cuda3std3__45__cpo5beginE,(_ZN40_INTERNAL_fc2e7838_4_k_cu_fda74da5_293564cuda3std3__442_GLOBAL__N__fc2e7838_4_k_cu_fda74da5_293566ignoreE - _ZN40_INTERNAL_fc2e7838_4_k_cu_fda74da5_293564cuda3std3__45__cpo5beginE)
_ZN40_INTERNAL_fc2e7838_4_k_cu_fda74da5_293564cuda3std3__45__cpo5beginE:
	.zero		1
	.type		_ZN40_INTERNAL_fc2e7838_4_k_cu_fda74da5_293564cuda3std3__442_GLOBAL__N__fc2e7838_4_k_cu_fda74da5_293566ignoreE,@object
	.size		_ZN40_INTERNAL_fc2e7838_4_k_cu_fda74da5_293564cuda3std3__442_GLOBAL__N__fc2e7838_4_k_cu_fda74da5_293566ignoreE,(_ZN40_INTERNAL_fc2e7838_4_k_cu_fda74da5_293564cute7productE - _ZN40_INTERNAL_fc2e7838_4_k_cu_fda74da5_293564cuda3std3__442_GLOBAL__N__fc2e7838_4_k_cu_fda74da5_293566ignoreE)
_ZN40_INTERNAL_fc2e7838_4_k_cu_fda74da5_293564cuda3std3__442_GLOBAL__N__fc2e7838_4_k_cu_fda74da5_293566ignoreE:
	.zero		1
	.type		_ZN40_INTERNAL_fc2e7838_4_k_cu_fda74da5_293564cute7productE,@object
	.size		_ZN40_INTERNAL_fc2e7838_4_k_cu_fda74da5_293564cute7productE,(_ZN40_INTERNAL_fc2e7838_4_k_cu_fda74da5_293564cuda3std3__45__cpo3endE - _ZN40_INTERNAL_fc2e7838_4_k_cu_fda74da5_293564cute7productE)
_ZN40_INTERNAL_fc2e7838_4_k_cu_fda74da5_293564cute7productE:
	.zero		1
	.type		_ZN40_INTERNAL_fc2e7838_4_k_cu_fda74da5_293564cuda3std3__45__cpo3endE,@object
	.size		_ZN40_INTERNAL_fc2e7838_4_k_cu_fda74da5_293564cuda3std3__45__cpo3endE,(_ZN40_INTERNAL_fc2e7838_4_k_cu_fda74da5_293564cuda3std3__419piecewise_constructE - _ZN40_INTERNAL_fc2e7838_4_k_cu_fda74da5_293564cuda3std3__45__cpo3endE)
_ZN40_INTERNAL_fc2e7838_4_k_cu_fda74da5_293564cuda3std3__45__cpo3endE:
	.zero		1
	.type		_ZN40_INTERNAL_fc2e7838_4_k_cu_fda74da5_293564cuda3std3__419piecewise_constructE,@object
	.size		_ZN40_INTERNAL_fc2e7838_4_k_cu_fda74da5_293564cuda3std3__419piecewise_constructE,(_ZN40_INTERNAL_fc2e7838_4_k_cu_fda74da5_293564cuda3std3__45__cpo4cendE - _ZN40_INTERNAL_fc2e7838_4_k_cu_fda74da5_293564cuda3std3__419piecewise_constructE)
_ZN40_INTERNAL_fc2e7838_4_k_cu_fda74da5_293564cuda3std3__419piecewise_constructE:
	.zero		1
	.type		_ZN40_INTERNAL_fc2e7838_4_k_cu_fda74da5_293564cuda3std3__45__cpo4cendE,@object
	.size		_ZN40_INTERNAL_fc2e7838_4_k_cu_fda74da5_293564cuda3std3__45__cpo4cendE,(_ZN40_INTERNAL_fc2e7838_4_k_cu_fda74da5_293564cuda3std6ranges3__45__cpo4swapE - _ZN40_INTERNAL_fc2e7838_4_k_cu_fda74da5_293564cuda3std3__45__cpo4cendE)
_ZN40_INTERNAL_fc2e7838_4_k_cu_fda74da5_293564cuda3std3__45__cpo4cendE:
	.zero		1
	.type		_ZN40_INTERNAL_fc2e7838_4_k_cu_fda74da5_293564cuda3std6ranges3__45__cpo4swapE,@object
	.size		_ZN40_INTERNAL_fc2e7838_4_k_cu_fda74da5_293564cuda3std6ranges3__45__cpo4swapE,(.L_10 - _ZN40_INTERNAL_fc2e7838_4_k_cu_fda74da5_293564cuda3std6ranges3__45__cpo4swapE)
_ZN40_INTERNAL_fc2e7838_4_k_cu_fda74da5_293564cuda3std6ranges3__45__cpo4swapE:
	.zero		1
.L_10:


//--------------------- .nv.constant0._ZN7cutlass13device_kernelINS_4gemm6kernel13GemmUniversalIN4cute5tupleIJiiiiEEENS1_10collective13CollectiveMmaINS1_35MainloopSm100TmaUmmaWarpSpecializedILi34ELi2ELi4ENS5_IJNS4_1CILi8EEENSA_ILi1EEESC_EEEEENS5_IJNSA_ILi64EEENSA_ILi128EEENSA_ILi32EEEEEENS_12float_e5m2_tENS5_IJlSC_lEEESJ_SK_NS4_8TiledMMAINS4_8MMA_AtomIJNS4_10MMA_TraitsINS4_19SM100_MMA_F8F6F4_SSEJSJ_SJ_fSF_SG_NS4_17integral_constantINS4_4UMMA5MajorELSR_0EEESS_NSP_INSQ_7ScaleInELST_0EEESU_EEEEEENS4_6LayoutINS5_IJSC_SC_SC_EEENS5_IJNSA_ILi0EEESZ_SZ_EEEEENS5_IJNS4_10UnderscoreES12_S12_EEEEENS4_13SM90_TMA_LOADENS4_14ComposedLayoutINS4_7SwizzleILi1ELi4ELi3EEENS4_18smem_ptr_flag_bitsILi8EEENSX_INS5_IJSB_SH_EEENS5_IJSH_SC_EEEEEEEvNS4_8identityENS4_23SM90_TMA_LOAD_MULTICASTES1E_vS1F_EENS_8epilogue10collective18CollectiveEpilogueINS1I_23Sm100TmaWarpSpecializedILi2ELi2ELi32ELb0ELb0EEEJSI_NS5_IJNSX_ISF_SC_EES1N_EEESJ_SK_SJ_SK_NS1I_6fusion15FusionCallbacksIS1M_NS1P_17LinearCombinationISJ_fSJ_fLNS_15FloatRoundStyleE2EEESI_S1O_JEEENS4_5SM1004TMEM4LOAD26SM100_TMEM_LOAD_16dp32b32xES15_NS16_INS17_ILi2ELi4ELi3EEES1A_NSX_INS5_IJSB_SF_EEENS5_IJSF_SC_EEEEEEENS4_39AutoVectorizingCopyWithAssumedAlignmentILi128EEENS4_14SM90_TMA_STOREES23_S25_S25_EEEvvEEEEvNT_6ParamsE --------------------------
	.section	.nv.constant0._ZN7cutlass13device_kernelINS_4gemm6kernel13GemmUniversalIN4cute5tupleIJiiiiEEENS1_10collective13CollectiveMmaINS1_35MainloopSm100TmaUmmaWarpSpecializedILi34ELi2ELi4ENS5_IJNS4_1CILi8EEENSA_ILi1EEESC_EEEEENS5_IJNSA_ILi64EEENSA_ILi128EEENSA_ILi32EEEEEENS_12float_e5m2_tENS5_IJlSC_lEEESJ_SK_NS4_8TiledMMAINS4_8MMA_AtomIJNS4_10MMA_TraitsINS4_19SM100_MMA_F8F6F4_SSEJSJ_SJ_fSF_SG_NS4_17integral_constantINS4_4UMMA5MajorELSR_0EEESS_NSP_INSQ_7ScaleInELST_0EEESU_EEEEEENS4_6LayoutINS5_IJSC_SC_SC_EEENS5_IJNSA_ILi0EEESZ_SZ_EEEEENS5_IJNS4_10UnderscoreES12_S12_EEEEENS4_13SM90_TMA_LOADENS4_14ComposedLayoutINS4_7SwizzleILi1ELi4ELi3EEENS4_18smem_ptr_flag_bitsILi8EEENSX_INS5_IJSB_SH_EEENS5_IJSH_SC_EEEEEEEvNS4_8identityENS4_23SM90_TMA_LOAD_MULTICASTES1E_vS1F_EENS_8epilogue10collective18CollectiveEpilogueINS1I_23Sm100TmaWarpSpecializedILi2ELi2ELi32ELb0ELb0EEEJSI_NS5_IJNSX_ISF_SC_EES1N_EEESJ_SK_SJ_SK_NS1I_6fusion15FusionCallbacksIS1M_NS1P_17LinearCombinationISJ_fSJ_fLNS_15FloatRoundStyleE2EEESI_S1O_JEEENS4_5SM1004TMEM4LOAD26SM100_TMEM_LOAD_16dp32b32xES15_NS16_INS17_ILi2ELi4ELi3EEES1A_NSX_INS5_IJSB_SF_EEENS5_IJSF_SC_EEEEEEENS4_39AutoVectorizingCopyWithAssumedAlignmentILi128EEENS4_14SM90_TMA_STOREES23_S25_S25_EEEvvEEEEvNT_6ParamsE,"a",@progbits
	.sectionflags	@""
	.align	4
.nv.constant0._ZN7cutlass13device_kernelINS_4gemm6kernel13GemmUniversalIN4cute5tupleIJiiiiEEENS1_10collective13CollectiveMmaINS1_35MainloopSm100TmaUmmaWarpSpecializedILi34ELi2ELi4ENS5_IJNS4_1CILi8EEENSA_ILi1EEESC_EEEEENS5_IJNSA_ILi64EEENSA_ILi128EEENSA_ILi32EEEEEENS_12float_e5m2_tENS5_IJlSC_lEEESJ_SK_NS4_8TiledMMAINS4_8MMA_AtomIJNS4_10MMA_TraitsINS4_19SM100_MMA_F8F6F4_SSEJSJ_SJ_fSF_SG_NS4_17integral_constantINS4_4UMMA5MajorELSR_0EEESS_NSP_INSQ_7ScaleInELST_0EEESU_EEEEEENS4_6LayoutINS5_IJSC_SC_SC_EEENS5_IJNSA_ILi0EEESZ_SZ_EEEEENS5_IJNS4_10UnderscoreES12_S12_EEEEENS4_13SM90_TMA_LOADENS4_14ComposedLayoutINS4_7SwizzleILi1ELi4ELi3EEENS4_18smem_ptr_flag_bitsILi8EEENSX_INS5_IJSB_SH_EEENS5_IJSH_SC_EEEEEEEvNS4_8identityENS4_23SM90_TMA_LOAD_MULTICASTES1E_vS1F_EENS_8epilogue10collective18CollectiveEpilogueINS1I_23Sm100TmaWarpSpecializedILi2ELi2ELi32ELb0ELb0EEEJSI_NS5_IJNSX_ISF_SC_EES1N_EEESJ_SK_SJ_SK_NS1I_6fusion15FusionCallbacksIS1M_NS1P_17LinearCombinationISJ_fSJ_fLNS_15FloatRoundStyleE2EEESI_S1O_JEEENS4_5SM1004TMEM4LOAD26SM100_TMEM_LOAD_16dp32b32xES15_NS16_INS17_ILi2ELi4ELi3EEES1A_NSX_INS5_IJSB_SF_EEENS5_IJSF_SC_EEEEEEENS4_39AutoVectorizingCopyWithAssumedAlignmentILi128EEENS4_14SM90_TMA_STOREES23_S25_S25_EEEvvEEEEvNT_6ParamsE:
	.zero		2944


//--------------------- SYMBOLS --------------------------

	.type		.nv.reservedSmem.offset0,@object
	.size		.nv.reservedSmem.offset0,0x4
	.type		.nv.reservedSmem.cap,@object
	.size		.nv.reservedSmem.cap,0x4
	.type		__assertfail,@function
